	.target	sm_90a

	.elftype	@"ET_EXEC"


//--------------------- .note.nv.tkinfo           --------------------------
	.section	.note.nv.tkinfo,"",@"SHT_NOTE"
	.sectionflags	@"SHF_NOTE_NV_TKINFO"
	.tkinfo
        /*0018*/ 	.word	0x00000002
        /*0030*/ 	.string	""
        /*0030*/ 	.string	"ptxas"
        /*0030*/ 	.string	"Cuda compilation tools, release 13.0, V13.0.88"
        /*0030*/ 	.string	"Build cuda_13.0.r13.0/compiler.36424714_0"
        /*0030*/ 	.string	"-arch sm_90a -m 64 "



//--------------------- .note.nv.cuinfo           --------------------------
	.section	.note.nv.cuinfo,"",@"SHT_NOTE"
	.sectionflags	@"SHF_NOTE_NV_CUINFO"
        /*0018*/ 	.short	0x0002
        /*001a*/ 	.short	0x005a
        /*001c*/ 	.short	0x0082
	.zero		2


//--------------------- .nv.info                  --------------------------
	.section	.nv.info,"",@"SHT_CUDA_INFO"
	.align	4


	//----- nvinfo : EIATTR_REGCOUNT
	.align		4
        /*0000*/ 	.byte	0x04, 0x2f
        /*0002*/ 	.short	(.L_12 - .L_11)
	.align		4
.L_11:
        /*0004*/ 	.word	index@(_ZN7cutlass13device_kernelINS_4conv6kernel13ConvUniversalINS1_16ConvProblemShapeILNS1_8OperatorE0ELi2EEENS1_10collective14CollectiveConvINS1_46MainloopSm90TmaGmmaWarpSpecializedImplicitGemmILS5_0ELi4ELi2EN4cute5tupleIJNSA_1CILi1EEESD_SD_EEENS1_36KernelImplicitTmaWarpSpecializedSm90ELi1EEENSB_IJNSC_ILi256EEENSC_ILi128EEENSB_IJNSC_ILi64EEEEEEEEENS_6half_tESM_NSA_8TiledMMAINSA_8MMA_AtomIJNSA_4SM904GMMA26MMA_64x128x16_F32F16F16_SSILNSQ_5MajorE0ELSS_0ELNSQ_7ScaleInE1ELST_1EEEEEENSA_6LayoutISE_NSB_IJNSC_ILi0EEESX_SX_EEEEENSB_IJNSA_10UnderscoreES10_S10_EEEEENS7_6detail26Sm90ImplicitGemmTileTraitsINSA_20SM90_TMA_LOAD_IM2COLENSA_14ComposedLayoutINSA_7SwizzleILi3ELi4ELi3EEENSA_18smem_ptr_flag_bitsILi16EEENSW_INSB_IJNSB_IJNSC_ILi8EEENSC_ILi32EEEEEENSB_IJSJ_SD_EEENSB_IJSD_NSC_ILi4EEEEEEEEENSB_IJNSB_IJSJ_NSC_ILi512EEEEEENSB_IJSD_SX_EEENSB_IJSX_NSC_ILi16384EEEEEEEEEEEEEvEENS14_INSA_13SM90_TMA_LOADENS16_IS18_S1A_NSW_INSB_IJNSB_IJS1B_NSC_ILi16EEEEEES1E_S1G_EEENSB_IJS1J_S1K_NSB_IJSX_NSC_ILi8192EEEEEEEEEEEEEvEEEENS_8epilogue10collective6detail29Sm90TmaWarpSpecializedAdapterINS23_15DefaultEpilogueISM_NSB_IJNSB_IJlllEEESD_SX_EEES28_NS22_6thread17LinearCombinationISM_Li1EffLNS29_9ScaleType4KindE0ELNS_15FloatRoundStyleE2ESM_EENS_4gemm15EpilogueDefaultEEEEEvvEEEEvNT_6ParamsE)
        /*0008*/ 	.word	0x000000ff


	//----- nvinfo : EIATTR_FRAME_SIZE
	.align		4
.L_12:
        /*000c*/ 	.byte	0x04, 0x11
        /*000e*/ 	.short	(.L_14 - .L_13)
	.align		4
.L_13:
        /*0010*/ 	.word	index@(_ZN7cutlass13device_kernelINS_4conv6kernel13ConvUniversalINS1_16ConvProblemShapeILNS1_8OperatorE0ELi2EEENS1_10collective14CollectiveConvINS1_46MainloopSm90TmaGmmaWarpSpecializedImplicitGemmILS5_0ELi4ELi2EN4cute5tupleIJNSA_1CILi1EEESD_SD_EEENS1_36KernelImplicitTmaWarpSpecializedSm90ELi1EEENSB_IJNSC_ILi256EEENSC_ILi128EEENSB_IJNSC_ILi64EEEEEEEEENS_6half_tESM_NSA_8TiledMMAINSA_8MMA_AtomIJNSA_4SM904GMMA26MMA_64x128x16_F32F16F16_SSILNSQ_5MajorE0ELSS_0ELNSQ_7ScaleInE1ELST_1EEEEEENSA_6LayoutISE_NSB_IJNSC_ILi0EEESX_SX_EEEEENSB_IJNSA_10UnderscoreES10_S10_EEEEENS7_6detail26Sm90ImplicitGemmTileTraitsINSA_20SM90_TMA_LOAD_IM2COLENSA_14ComposedLayoutINSA_7SwizzleILi3ELi4ELi3EEENSA_18smem_ptr_flag_bitsILi16EEENSW_INSB_IJNSB_IJNSC_ILi8EEENSC_ILi32EEEEEENSB_IJSJ_SD_EEENSB_IJSD_NSC_ILi4EEEEEEEEENSB_IJNSB_IJSJ_NSC_ILi512EEEEEENSB_IJSD_SX_EEENSB_IJSX_NSC_ILi16384EEEEEEEEEEEEEvEENS14_INSA_13SM90_TMA_LOADENS16_IS18_S1A_NSW_INSB_IJNSB_IJS1B_NSC_ILi16EEEEEES1E_S1G_EEENSB_IJS1J_S1K_NSB_IJSX_NSC_ILi8192EEEEEEEEEEEEEvEEEENS_8epilogue10collective6detail29Sm90TmaWarpSpecializedAdapterINS23_15DefaultEpilogueISM_NSB_IJNSB_IJlllEEESD_SX_EEES28_NS22_6thread17LinearCombinationISM_Li1EffLNS29_9ScaleType4KindE0ELNS_15FloatRoundStyleE2ESM_EENS_4gemm15EpilogueDefaultEEEEEvvEEEEvNT_6ParamsE)
        /*0014*/ 	.word	0x000003e8


	//----- nvinfo : EIATTR_MIN_STACK_SIZE
	.align		4
.L_14:
        /*0018*/ 	.byte	0x04, 0x12
        /*001a*/ 	.short	(.L_16 - .L_15)
	.align		4
.L_15:
        /*001c*/ 	.word	index@(_ZN7cutlass13device_kernelINS_4conv6kernel13ConvUniversalINS1_16ConvProblemShapeILNS1_8OperatorE0ELi2EEENS1_10collective14CollectiveConvINS1_46MainloopSm90TmaGmmaWarpSpecializedImplicitGemmILS5_0ELi4ELi2EN4cute5tupleIJNSA_1CILi1EEESD_SD_EEENS1_36KernelImplicitTmaWarpSpecializedSm90ELi1EEENSB_IJNSC_ILi256EEENSC_ILi128EEENSB_IJNSC_ILi64EEEEEEEEENS_6half_tESM_NSA_8TiledMMAINSA_8MMA_AtomIJNSA_4SM904GMMA26MMA_64x128x16_F32F16F16_SSILNSQ_5MajorE0ELSS_0ELNSQ_7ScaleInE1ELST_1EEEEEENSA_6LayoutISE_NSB_IJNSC_ILi0EEESX_SX_EEEEENSB_IJNSA_10UnderscoreES10_S10_EEEEENS7_6detail26Sm90ImplicitGemmTileTraitsINSA_20SM90_TMA_LOAD_IM2COLENSA_14ComposedLayoutINSA_7SwizzleILi3ELi4ELi3EEENSA_18smem_ptr_flag_bitsILi16EEENSW_INSB_IJNSB_IJNSC_ILi8EEENSC_ILi32EEEEEENSB_IJSJ_SD_EEENSB_IJSD_NSC_ILi4EEEEEEEEENSB_IJNSB_IJSJ_NSC_ILi512EEEEEENSB_IJSD_SX_EEENSB_IJSX_NSC_ILi16384EEEEEEEEEEEEEvEENS14_INSA_13SM90_TMA_LOADENS16_IS18_S1A_NSW_INSB_IJNSB_IJS1B_NSC_ILi16EEEEEES1E_S1G_EEENSB_IJS1J_S1K_NSB_IJSX_NSC_ILi8192EEEEEEEEEEEEEvEEEENS_8epilogue10collective6detail29Sm90TmaWarpSpecializedAdapterINS23_15DefaultEpilogueISM_NSB_IJNSB_IJlllEEESD_SX_EEES28_NS22_6thread17LinearCombinationISM_Li1EffLNS29_9ScaleType4KindE0ELNS_15FloatRoundStyleE2ESM_EENS_4gemm15EpilogueDefaultEEEEEvvEEEEvNT_6ParamsE)
        /*0020*/ 	.word	0x000003e8
.L_16:


//--------------------- .nv.compat                --------------------------
	.section	.nv.compat,"",@"SHT_CUDA_COMPAT_INFO"
	.align	4
        /*0000*/ 	.byte	0x02, 0x09, 0x01, 0x00, 0x02, 0x02, 0x04, 0x00, 0x02, 0x05, 0x05, 0x00, 0x03, 0x07, 0x01, 0x01
        /*0010*/ 	.byte	0x02, 0x03, 0x01, 0x00, 0x02, 0x06, 0x01, 0x00, 0x04, 0x0b, 0x08, 0x00, 0x00, 0x00, 0x00, 0x00
        /*0020*/ 	.byte	0x00, 0x00, 0x00, 0x00


//--------------------- .nv.info._ZN7cutlass13device_kernelINS_4conv6kernel13ConvUniversalINS1_16ConvProblemShapeILNS1_8OperatorE0ELi2EEENS1_10collective14CollectiveConvINS1_46MainloopSm90TmaGmmaWarpSpecializedImplicitGemmILS5_0ELi4ELi2EN4cute5tupleIJNSA_1CILi1EEESD_SD_EEENS1_36KernelImplicitTmaWarpSpecializedSm90ELi1EEENSB_IJNSC_ILi256EEENSC_ILi128EEENSB_IJNSC_ILi64EEEEEEEEENS_6half_tESM_NSA_8TiledMMAINSA_8MMA_AtomIJNSA_4SM904GMMA26MMA_64x128x16_F32F16F16_SSILNSQ_5MajorE0ELSS_0ELNSQ_7ScaleInE1ELST_1EEEEEENSA_6LayoutISE_NSB_IJNSC_ILi0EEESX_SX_EEEEENSB_IJNSA_10UnderscoreES10_S10_EEEEENS7_6detail26Sm90ImplicitGemmTileTraitsINSA_20SM90_TMA_LOAD_IM2COLENSA_14ComposedLayoutINSA_7SwizzleILi3ELi4ELi3EEENSA_18smem_ptr_flag_bitsILi16EEENSW_INSB_IJNSB_IJNSC_ILi8EEENSC_ILi32EEEEEENSB_IJSJ_SD_EEENSB_IJSD_NSC_ILi4EEEEEEEEENSB_IJNSB_IJSJ_NSC_ILi512EEEEEENSB_IJSD_SX_EEENSB_IJSX_NSC_ILi16384EEEEEEEEEEEEEvEENS14_INSA_13SM90_TMA_LOADENS16_IS18_S1A_NSW_INSB_IJNSB_IJS1B_NSC_ILi16EEEEEES1E_S1G_EEENSB_IJS1J_S1K_NSB_IJSX_NSC_ILi8192EEEEEEEEEEEEEvEEEENS_8epilogue10collective6detail29Sm90TmaWarpSpecializedAdapterINS23_15DefaultEpilogueISM_NSB_IJNSB_IJlllEEESD_SX_EEES28_NS22_6thread17LinearCombinationISM_Li1EffLNS29_9ScaleType4KindE0ELNS_15FloatRoundStyleE2ESM_EENS_4gemm15EpilogueDefaultEEEEEvvEEEEvNT_6ParamsE --------------------------
	.section	.nv.info._ZN7cutlass13device_kernelINS_4conv6kernel13ConvUniversalINS1_16ConvProblemShapeILNS1_8OperatorE0ELi2EEENS1_10collective14CollectiveConvINS1_46MainloopSm90TmaGmmaWarpSpecializedImplicitGemmILS5_0ELi4ELi2EN4cute5tupleIJNSA_1CILi1EEESD_SD_EEENS1_36KernelImplicitTmaWarpSpecializedSm90ELi1EEENSB_IJNSC_ILi256EEENSC_ILi128EEENSB_IJNSC_ILi64EEEEEEEEENS_6half_tESM_NSA_8TiledMMAINSA_8MMA_AtomIJNSA_4SM904GMMA26MMA_64x128x16_F32F16F16_SSILNSQ_5MajorE0ELSS_0ELNSQ_7ScaleInE1ELST_1EEEEEENSA_6LayoutISE_NSB_IJNSC_ILi0EEESX_SX_EEEEENSB_IJNSA_10UnderscoreES10_S10_EEEEENS7_6detail26Sm90ImplicitGemmTileTraitsINSA_20SM90_TMA_LOAD_IM2COLENSA_14ComposedLayoutINSA_7SwizzleILi3ELi4ELi3EEENSA_18smem_ptr_flag_bitsILi16EEENSW_INSB_IJNSB_IJNSC_ILi8EEENSC_ILi32EEEEEENSB_IJSJ_SD_EEENSB_IJSD_NSC_ILi4EEEEEEEEENSB_IJNSB_IJSJ_NSC_ILi512EEEEEENSB_IJSD_SX_EEENSB_IJSX_NSC_ILi16384EEEEEEEEEEEEEvEENS14_INSA_13SM90_TMA_LOADENS16_IS18_S1A_NSW_INSB_IJNSB_IJS1B_NSC_ILi16EEEEEES1E_S1G_EEENSB_IJS1J_S1K_NSB_IJSX_NSC_ILi8192EEEEEEEEEEEEEvEEEENS_8epilogue10collective6detail29Sm90TmaWarpSpecializedAdapterINS23_15DefaultEpilogueISM_NSB_IJNSB_IJlllEEESD_SX_EEES28_NS22_6thread17LinearCombinationISM_Li1EffLNS29_9ScaleType4KindE0ELNS_15FloatRoundStyleE2ESM_EENS_4gemm15EpilogueDefaultEEEEEvvEEEEvNT_6ParamsE,"",@"SHT_CUDA_INFO"
	.sectionflags	@""
	.align	4


	//----- nvinfo : EIATTR_CUDA_API_VERSION
	.align		4
        /*0000*/ 	.byte	0x04, 0x37
        /*0002*/ 	.short	(.L_18 - .L_17)
.L_17:
        /*0004*/ 	.word	0x00000082


	//----- nvinfo : EIATTR_KPARAM_INFO
	.align		4
.L_18:
        /*0008*/ 	.byte	0x04, 0x17
        /*000a*/ 	.short	(.L_20 - .L_19)
.L_19:
        /*000c*/ 	.word	0x00000000
        /*0010*/ 	.short	0x0000
        /*0012*/ 	.short	0x0070
        /*0014*/ 	.byte	0x00, 0xf0, 0x01, 0x0e


	//----- nvinfo : EIATTR_SPARSE_MMA_MASK
	.align		4
.L_20:
        /*0018*/ 	.byte	0x03, 0x50
        /*001a*/ 	.short	0x0000


	//----- nvinfo : EIATTR_MAXREG_COUNT
	.align		4
        /*001c*/ 	.byte	0x03, 0x1b
        /*001e*/ 	.short	0x00ff


	//----- nvinfo : EIATTR_NUM_BARRIERS
	.align		4
        /*0020*/ 	.byte	0x02, 0x4c
        /*0022*/ 	.byte	0x01
	.zero		1


	//----- nvinfo : EIATTR_ANNOTATIONS
	.align		4
        /*0024*/ 	.byte	0x04, 0x55
        /*0026*/ 	.short	(.L_22 - .L_21)


	//   ....[0]....
.L_21:
        /*0028*/ 	.word	0x00000001
        /*002c*/ 	.byte	0x20, 0x07, 0x00, 0x00, 0x01, 0x00, 0x00, 0x00, 0x60, 0x07, 0x00, 0x00, 0x01, 0x00, 0x00, 0x00
        /* <DEDUP_REMOVED lines=368> */
        /*173c*/ 	.byte	0xd0, 0x1e, 0x01, 0x00, 0x01, 0x00, 0x00, 0x00, 0xb0, 0x21, 0x01, 0x00


	//----- nvinfo : EIATTR_MERCURY_ISA_VERSION
	.align		4
.L_22:
        /*1748*/ 	.byte	0x03, 0x5f
        /*174a*/ 	.short	0x0101


	//----- nvinfo : EIATTR_COOP_GROUP_MASK_REGIDS
	.align		4
        /*174c*/ 	.byte	0x04, 0x29
        /*174e*/ 	.short	(.L_24 - .L_23)


	//   ....[0]....
.L_23:
        /*1750*/ 	.word	0xffffffff


	//   ....[1]....
        /*1754*/ 	.word	0xffffffff


	//   ....[2]....
        /*1758*/ 	.word	0xffffffff


	//----- nvinfo : EIATTR_COOP_GROUP_INSTR_OFFSETS
	.align		4
.L_24:
        /*175c*/ 	.byte	0x04, 0x28
        /*175e*/ 	.short	(.L_26 - .L_25)


	//   ....[0]....
.L_25:
        /*1760*/ 	.word	0x00000060


	//   ....[1]....
        /*1764*/ 	.word	0x00000090


	//   ....[2]....
        /*1768*/ 	.word	0x00000190


	//----- nvinfo : EIATTR_MBARRIER_INSTR_OFFSETS
	.align		4
.L_26:
        /*176c*/ 	.byte	0x04, 0x39
        /*176e*/ 	.short	(.L_28 - .L_27)


	//   ....[0]....
.L_27:
        /*1770*/ 	.word	0x000002e0
        /*1774*/ 	.word	0x000000ff
        /*1778*/ 	.word	0x00030000
        /*177c*/ 	.short	0x0100
        /*177e*/ 	.byte	0x0a
	.zero		1


	//   ....[1]....
        /*1780*/ 	.word	0x000002f0
        /*1784*/ 	.word	0x000000ff
        /*1788*/ 	.word	0x00030020
        /*178c*/ 	.short	0x0100
        /*178e*/ 	.byte	0x0a
	.zero		1


	//   ....[2]....
        /*1790*/ 	.word	0x00000300
        /*1794*/ 	.word	0x000000ff
        /*1798*/ 	.word	0x00030008
        /*179c*/ 	.short	0x0100
        /*179e*/ 	.byte	0x0a
	.zero		1


	//   ....[3]....
        /*17a0*/ 	.word	0x00000310
        /*17a4*/ 	.word	0x000000ff
        /*17a8*/ 	.word	0x00030028
        /*17ac*/ 	.short	0x0100
        /*17ae*/ 	.byte	0x0a
	.zero		1


	//   ....[4]....
        /*17b0*/ 	.word	0x00000320
        /*17b4*/ 	.word	0x000000ff
        /*17b8*/ 	.word	0x00030010
        /*17bc*/ 	.short	0x0100
        /*17be*/ 	.byte	0x0a
	.zero		1


	//   ....[5]....
        /*17c0*/ 	.word	0x00000330
        /*17c4*/ 	.word	0x000000ff
        /*17c8*/ 	.word	0x00030030
        /*17cc*/ 	.short	0x0100
        /*17ce*/ 	.byte	0x0a
	.zero		1


	//   ....[6]....
        /*17d0*/ 	.word	0x00000340
        /*17d4*/ 	.word	0x000000ff
        /*17d8*/ 	.word	0x00030018
        /*17dc*/ 	.short	0x0100
        /*17de*/ 	.byte	0x0a
	.zero		1


	//   ....[7]....
        /*17e0*/ 	.word	0x00000350
        /*17e4*/ 	.word	0x000000ff
        /*17e8*/ 	.word	0x00030038
        /*17ec*/ 	.short	0x0100
        /*17ee*/ 	.byte	0x0a
	.zero		1


	//   ....[8]....
        /*17f0*/ 	.word	0x00001200
        /*17f4*/ 	.word	0x00000003
        /*17f8*/ 	.word	0x00030000
        /*17fc*/ 	.short	0x010a
        /*17fe*/ 	.byte	0x3f
	.zero		1


	//   ....[9]....
        /*1800*/ 	.word	0x00003620
        /*1804*/ 	.word	0x00000000
        /*1808*/ 	.word	0x00030000
        /*180c*/ 	.short	0x010a
        /*180e*/ 	.byte	0x3f
	.zero		1


	//   ....[10]....
        /*1810*/ 	.word	0x00005eb0
        /*1814*/ 	.word	0x000000ff
        /*1818*/ 	.word	0x00000000
        /*181c*/ 	.short	0x0101
        /*181e*/ 	.byte	0x09
	.zero		1


	//   ....[11]....
        /*1820*/ 	.word	0x000060a0
        /*1824*/ 	.word	0x000000ff
        /*1828*/ 	.word	0x00000000
        /*182c*/ 	.short	0x0101
        /*182e*/ 	.byte	0x04
	.zero		1


	//   ....[12]....
        /*1830*/ 	.word	0x00016270
        /*1834*/ 	.word	0x00000009
        /*1838*/ 	.word	0x00030020
        /*183c*/ 	.short	0x010a
        /*183e*/ 	.byte	0x3f
	.zero		1


	//   ....[13]....
        /*1840*/ 	.word	0x000168f0
        /*1844*/ 	.word	0x00000003
        /*1848*/ 	.word	0x00000000
        /*184c*/ 	.short	0x010a
        /*184e*/ 	.byte	0x3f
	.zero		1


	//   ....[14]....
        /*1850*/ 	.word	0x000169c0
        /*1854*/ 	.word	0x00000003
        /*1858*/ 	.word	0x00000000
        /*185c*/ 	.short	0x010a
        /*185e*/ 	.byte	0x3f
	.zero		1


	//   ....[15]....
        /*1860*/ 	.word	0x00016a90
        /*1864*/ 	.word	0x00000003
        /*1868*/ 	.word	0x00000000
        /*186c*/ 	.short	0x010a
        /*186e*/ 	.byte	0x3f
	.zero		1


	//   ....[16]....
        /*1870*/ 	.word	0x00016b60
        /*1874*/ 	.word	0x00000003
        /*1878*/ 	.word	0x00000000
        /*187c*/ 	.short	0x010a
        /*187e*/ 	.byte	0x3f
	.zero		1


	//----- nvinfo : EIATTR_NUM_MBARRIERS
	.align		4
.L_28:
        /*1880*/ 	.byte	0x03, 0x38
        /*1882*/ 	.short	0x0008


	//----- nvinfo : EIATTR_EXIT_INSTR_OFFSETS
	.align		4
        /*1884*/ 	.byte	0x04, 0x1c
        /*1886*/ 	.short	(.L_30 - .L_29)


	//   ....[0]....
.L_29:
        /*1888*/ 	.word	0x00000710


	//   ....[1]....
        /*188c*/ 	.word	0x000062e0


	//   ....[2]....
        /*1890*/ 	.word	0x00011650


	//   ....[3]....
        /*1894*/ 	.word	0x00011690


	//   ....[4]....
        /*1898*/ 	.word	0x00015fe0


	//   ....[5]....
        /*189c*/ 	.word	0x00016020


	//   ....[6]....
        /*18a0*/ 	.word	0x00016040


	//   ....[7]....
        /*18a4*/ 	.word	0x000167c0


	//   ....[8]....
        /*18a8*/ 	.word	0x00016b90


	//----- nvinfo : EIATTR_MAX_THREADS
	.align		4
.L_30:
        /*18ac*/ 	.byte	0x04, 0x05
        /*18ae*/ 	.short	(.L_32 - .L_31)
.L_31:
        /*18b0*/ 	.word	0x00000100
        /*18b4*/ 	.word	0x00000001
        /*18b8*/ 	.word	0x00000001


	//----- nvinfo : EIATTR_CRS_STACK_SIZE
	.align		4
.L_32:
        /*18bc*/ 	.byte	0x04, 0x1e
        /*18be*/ 	.short	(.L_34 - .L_33)
.L_33:
        /*18c0*/ 	.word	0x00000000


	//----- nvinfo : EIATTR_CBANK_PARAM_SIZE
	.align		4
.L_34:
        /*18c4*/ 	.byte	0x03, 0x19
        /*18c6*/ 	.short	0x03f0


	//----- nvinfo : EIATTR_PARAM_CBANK
	.align		4
        /*18c8*/ 	.byte	0x04, 0x0a
        /*18ca*/ 	.short	(.L_36 - .L_35)
	.align		4
.L_35:
        /*18cc*/ 	.word	index@(.nv.constant0._ZN7cutlass13device_kernelINS_4conv6kernel13ConvUniversalINS1_16ConvProblemShapeILNS1_8OperatorE0ELi2EEENS1_10collective14CollectiveConvINS1_46MainloopSm90TmaGmmaWarpSpecializedImplicitGemmILS5_0ELi4ELi2EN4cute5tupleIJNSA_1CILi1EEESD_SD_EEENS1_36KernelImplicitTmaWarpSpecializedSm90ELi1EEENSB_IJNSC_ILi256EEENSC_ILi128EEENSB_IJNSC_ILi64EEEEEEEEENS_6half_tESM_NSA_8TiledMMAINSA_8MMA_AtomIJNSA_4SM904GMMA26MMA_64x128x16_F32F16F16_SSILNSQ_5MajorE0ELSS_0ELNSQ_7ScaleInE1ELST_1EEEEEENSA_6LayoutISE_NSB_IJNSC_ILi0EEESX_SX_EEEEENSB_IJNSA_10UnderscoreES10_S10_EEEEENS7_6detail26Sm90ImplicitGemmTileTraitsINSA_20SM90_TMA_LOAD_IM2COLENSA_14ComposedLayoutINSA_7SwizzleILi3ELi4ELi3EEENSA_18smem_ptr_flag_bitsILi16EEENSW_INSB_IJNSB_IJNSC_ILi8EEENSC_ILi32EEEEEENSB_IJSJ_SD_EEENSB_IJSD_NSC_ILi4EEEEEEEEENSB_IJNSB_IJSJ_NSC_ILi512EEEEEENSB_IJSD_SX_EEENSB_IJSX_NSC_ILi16384EEEEEEEEEEEEEvEENS14_INSA_13SM90_TMA_LOADENS16_IS18_S1A_NSW_INSB_IJNSB_IJS1B_NSC_ILi16EEEEEES1E_S1G_EEENSB_IJS1J_S1K_NSB_IJSX_NSC_ILi8192EEEEEEEEEEEEEvEEEENS_8epilogue10collective6detail29Sm90TmaWarpSpecializedAdapterINS23_15DefaultEpilogueISM_NSB_IJNSB_IJlllEEESD_SX_EEES28_NS22_6thread17LinearCombinationISM_Li1EffLNS29_9ScaleType4KindE0ELNS_15FloatRoundStyleE2ESM_EENS_4gemm15EpilogueDefaultEEEEEvvEEEEvNT_6ParamsE)
        /*18d0*/ 	.short	0x0210
        /*18d2*/ 	.short	0x03f0


	//----- nvinfo : EIATTR_SW_WAR
	.align		4
.L_36:
        /*18d4*/ 	.byte	0x04, 0x36
        /*18d6*/ 	.short	(.L_38 - .L_37)
.L_37:
        /*18d8*/ 	.word	0x00000008
.L_38:


//--------------------- .nv.callgraph             --------------------------
	.section	.nv.callgraph,"",@"SHT_CUDA_CALLGRAPH"
	.align	4
	.sectionentsize	8
	.align		4
        /*0000*/ 	.word	0x00000000
	.align		4
        /*0004*/ 	.word	0xffffffff
	.align		4
        /*0008*/ 	.word	0x00000000
	.align		4
        /*000c*/ 	.word	0xfffffffe
	.align		4
        /*0010*/ 	.word	0x00000000
	.align		4
        /*0014*/ 	.word	0xfffffffd
	.align		4
        /*0018*/ 	.word	0x00000000
	.align		4
        /*001c*/ 	.word	0xfffffffc


//--------------------- .nv.constant4             --------------------------
	.section	.nv.constant4,"a",@progbits
	.align	8
	.align		8
.nv.constant4:
        /*0000*/ 	.dword	_ZN39_INTERNAL_375fe7c8_4_k_cu_dfeea8be_37604cuda3std3__45__cpo5beginE
	.align		8
        /*0008*/ 	.dword	_ZN39_INTERNAL_375fe7c8_4_k_cu_dfeea8be_37604cuda3std3__45__cpo3endE
	.align		8
        /*0010*/ 	.dword	_ZN39_INTERNAL_375fe7c8_4_k_cu_dfeea8be_37604cuda3std3__45__cpo6cbeginE
	.align		8
        /*0018*/ 	.dword	_ZN39_INTERNAL_375fe7c8_4_k_cu_dfeea8be_37604cuda3std3__45__cpo4cendE
	.align		8
        /*0020*/ 	.dword	_ZN39_INTERNAL_375fe7c8_4_k_cu_dfeea8be_37604cuda3std3__441_GLOBAL__N__375fe7c8_4_k_cu_dfeea8be_37606ignoreE
	.align		8
        /*0028*/ 	.dword	_ZN39_INTERNAL_375fe7c8_4_k_cu_dfeea8be_37604cuda3std3__419piecewise_constructE
	.align		8
        /*0030*/ 	.dword	_ZN39_INTERNAL_375fe7c8_4_k_cu_dfeea8be_37604cuda3std3__48in_placeE
	.align		8
        /*0038*/ 	.dword	_ZN39_INTERNAL_375fe7c8_4_k_cu_dfeea8be_37604cuda3std6ranges3__45__cpo4swapE
	.align		8
        /*0040*/ 	.dword	_ZN39_INTERNAL_375fe7c8_4_k_cu_dfeea8be_37604cuda3std6ranges3__45__cpo9iter_moveE
	.align		8
        /*0048*/ 	.dword	_ZN39_INTERNAL_375fe7c8_4_k_cu_dfeea8be_37604cute7productE
	.align		8
        /*0050*/ 	.dword	_ZN39_INTERNAL_375fe7c8_4_k_cu_dfeea8be_37604cute1_E


//--------------------- .text._ZN7cutlass13device_kernelINS_4conv6kernel13ConvUniversalINS1_16ConvProblemShapeILNS1_8OperatorE0ELi2EEENS1_10collective14CollectiveConvINS1_46MainloopSm90TmaGmmaWarpSpecializedImplicitGemmILS5_0ELi4ELi2EN4cute5tupleIJNSA_1CILi1EEESD_SD_EEENS1_36KernelImplicitTmaWarpSpecializedSm90ELi1EEENSB_IJNSC_ILi256EEENSC_ILi128EEENSB_IJNSC_ILi64EEEEEEEEENS_6half_tESM_NSA_8TiledMMAINSA_8MMA_AtomIJNSA_4SM904GMMA26MMA_64x128x16_F32F16F16_SSILNSQ_5MajorE0ELSS_0ELNSQ_7ScaleInE1ELST_1EEEEEENSA_6LayoutISE_NSB_IJNSC_ILi0EEESX_SX_EEEEENSB_IJNSA_10UnderscoreES10_S10_EEEEENS7_6detail26Sm90ImplicitGemmTileTraitsINSA_20SM90_TMA_LOAD_IM2COLENSA_14ComposedLayoutINSA_7SwizzleILi3ELi4ELi3EEENSA_18smem_ptr_flag_bitsILi16EEENSW_INSB_IJNSB_IJNSC_ILi8EEENSC_ILi32EEEEEENSB_IJSJ_SD_EEENSB_IJSD_NSC_ILi4EEEEEEEEENSB_IJNSB_IJSJ_NSC_ILi512EEEEEENSB_IJSD_SX_EEENSB_IJSX_NSC_ILi16384EEEEEEEEEEEEEvEENS14_INSA_13SM90_TMA_LOADENS16_IS18_S1A_NSW_INSB_IJNSB_IJS1B_NSC_ILi16EEEEEES1E_S1G_EEENSB_IJS1J_S1K_NSB_IJSX_NSC_ILi8192EEEEEEEEEEEEEvEEEENS_8epilogue10collective6detail29Sm90TmaWarpSpecializedAdapterINS23_15DefaultEpilogueISM_NSB_IJNSB_IJlllEEESD_SX_EEES28_NS22_6thread17LinearCombinationISM_Li1EffLNS29_9ScaleType4KindE0ELNS_15FloatRoundStyleE2ESM_EENS_4gemm15EpilogueDefaultEEEEEvvEEEEvNT_6ParamsE --------------------------
	.section	.text._ZN7cutlass13device_kernelINS_4conv6kernel13ConvUniversalINS1_16ConvProblemShapeILNS1_8OperatorE0ELi2EEENS1_10collective14CollectiveConvINS1_46MainloopSm90TmaGmmaWarpSpecializedImplicitGemmILS5_0ELi4ELi2EN4cute5tupleIJNSA_1CILi1EEESD_SD_EEENS1_36KernelImplicitTmaWarpSpecializedSm90ELi1EEENSB_IJNSC_ILi256EEENSC_ILi128EEENSB_IJNSC_ILi64EEEEEEEEENS_6half_tESM_NSA_8TiledMMAINSA_8MMA_AtomIJNSA_4SM904GMMA26MMA_64x128x16_F32F16F16_SSILNSQ_5MajorE0ELSS_0ELNSQ_7ScaleInE1ELST_1EEEEEENSA_6LayoutISE_NSB_IJNSC_ILi0EEESX_SX_EEEEENSB_IJNSA_10UnderscoreES10_S10_EEEEENS7_6detail26Sm90ImplicitGemmTileTraitsINSA_20SM90_TMA_LOAD_IM2COLENSA_14ComposedLayoutINSA_7SwizzleILi3ELi4ELi3EEENSA_18smem_ptr_flag_bitsILi16EEENSW_INSB_IJNSB_IJNSC_ILi8EEENSC_ILi32EEEEEENSB_IJSJ_SD_EEENSB_IJSD_NSC_ILi4EEEEEEEEENSB_IJNSB_IJSJ_NSC_ILi512EEEEEENSB_IJSD_SX_EEENSB_IJSX_NSC_ILi16384EEEEEEEEEEEEEvEENS14_INSA_13SM90_TMA_LOADENS16_IS18_S1A_NSW_INSB_IJNSB_IJS1B_NSC_ILi16EEEEEES1E_S1G_EEENSB_IJS1J_S1K_NSB_IJSX_NSC_ILi8192EEEEEEEEEEEEEvEEEENS_8epilogue10collective6detail29Sm90TmaWarpSpecializedAdapterINS23_15DefaultEpilogueISM_NSB_IJNSB_IJlllEEESD_SX_EEES28_NS22_6thread17LinearCombinationISM_Li1EffLNS29_9ScaleType4KindE0ELNS_15FloatRoundStyleE2ESM_EENS_4gemm15EpilogueDefaultEEEEEvvEEEEvNT_6ParamsE,"ax",@progbits
	.align	128
.text._ZN7cutlass13device_kernelINS_4conv6kernel13ConvUniversalINS1_16ConvProblemShapeILNS1_8OperatorE0ELi2EEENS1_10collective14CollectiveConvINS1_46MainloopSm90TmaGmmaWarpSpecializedImplicitGemmILS5_0ELi4ELi2EN4cute5tupleIJNSA_1CILi1EEESD_SD_EEENS1_36KernelImplicitTmaWarpSpecializedSm90ELi1EEENSB_IJNSC_ILi256EEENSC_ILi128EEENSB_IJNSC_ILi64EEEEEEEEENS_6half_tESM_NSA_8TiledMMAINSA_8MMA_AtomIJNSA_4SM904GMMA26MMA_64x128x16_F32F16F16_SSILNSQ_5MajorE0ELSS_0ELNSQ_7ScaleInE1ELST_1EEEEEENSA_6LayoutISE_NSB_IJNSC_ILi0EEESX_SX_EEEEENSB_IJNSA_10UnderscoreES10_S10_EEEEENS7_6detail26Sm90ImplicitGemmTileTraitsINSA_20SM90_TMA_LOAD_IM2COLENSA_14ComposedLayoutINSA_7SwizzleILi3ELi4ELi3EEENSA_18smem_ptr_flag_bitsILi16EEENSW_INSB_IJNSB_IJNSC_ILi8EEENSC_ILi32EEEEEENSB_IJSJ_SD_EEENSB_IJSD_NSC_ILi4EEEEEEEEENSB_IJNSB_IJSJ_NSC_ILi512EEEEEENSB_IJSD_SX_EEENSB_IJSX_NSC_ILi16384EEEEEEEEEEEEEvEENS14_INSA_13SM90_TMA_LOADENS16_IS18_S1A_NSW_INSB_IJNSB_IJS1B_NSC_ILi16EEEEEES1E_S1G_EEENSB_IJS1J_S1K_NSB_IJSX_NSC_ILi8192EEEEEEEEEEEEEvEEEENS_8epilogue10collective6detail29Sm90TmaWarpSpecializedAdapterINS23_15DefaultEpilogueISM_NSB_IJNSB_IJlllEEESD_SX_EEES28_NS22_6thread17LinearCombinationISM_Li1EffLNS29_9ScaleType4KindE0ELNS_15FloatRoundStyleE2ESM_EENS_4gemm15EpilogueDefaultEEEEEvvEEEEvNT_6ParamsE:
        .type           _ZN7cutlass13device_kernelINS_4conv6kernel13ConvUniversalINS1_16ConvProblemShapeILNS1_8OperatorE0ELi2EEENS1_10collective14CollectiveConvINS1_46MainloopSm90TmaGmmaWarpSpecializedImplicitGemmILS5_0ELi4ELi2EN4cute5tupleIJNSA_1CILi1EEESD_SD_EEENS1_36KernelImplicitTmaWarpSpecializedSm90ELi1EEENSB_IJNSC_ILi256EEENSC_ILi128EEENSB_IJNSC_ILi64EEEEEEEEENS_6half_tESM_NSA_8TiledMMAINSA_8MMA_AtomIJNSA_4SM904GMMA26MMA_64x128x16_F32F16F16_SSILNSQ_5MajorE0ELSS_0ELNSQ_7ScaleInE1ELST_1EEEEEENSA_6LayoutISE_NSB_IJNSC_ILi0EEESX_SX_EEEEENSB_IJNSA_10UnderscoreES10_S10_EEEEENS7_6detail26Sm90ImplicitGemmTileTraitsINSA_20SM90_TMA_LOAD_IM2COLENSA_14ComposedLayoutINSA_7SwizzleILi3ELi4ELi3EEENSA_18smem_ptr_flag_bitsILi16EEENSW_INSB_IJNSB_IJNSC_ILi8EEENSC_ILi32EEEEEENSB_IJSJ_SD_EEENSB_IJSD_NSC_ILi4EEEEEEEEENSB_IJNSB_IJSJ_NSC_ILi512EEEEEENSB_IJSD_SX_EEENSB_IJSX_NSC_ILi16384EEEEEEEEEEEEEvEENS14_INSA_13SM90_TMA_LOADENS16_IS18_S1A_NSW_INSB_IJNSB_IJS1B_NSC_ILi16EEEEEES1E_S1G_EEENSB_IJS1J_S1K_NSB_IJSX_NSC_ILi8192EEEEEEEEEEEEEvEEEENS_8epilogue10collective6detail29Sm90TmaWarpSpecializedAdapterINS23_15DefaultEpilogueISM_NSB_IJNSB_IJlllEEESD_SX_EEES28_NS22_6thread17LinearCombinationISM_Li1EffLNS29_9ScaleType4KindE0ELNS_15FloatRoundStyleE2ESM_EENS_4gemm15EpilogueDefaultEEEEEvvEEEEvNT_6ParamsE,@function
        .size           _ZN7cutlass13device_kernelINS_4conv6kernel13ConvUniversalINS1_16ConvProblemShapeILNS1_8OperatorE0ELi2EEENS1_10collective14CollectiveConvINS1_46MainloopSm90TmaGmmaWarpSpecializedImplicitGemmILS5_0ELi4ELi2EN4cute5tupleIJNSA_1CILi1EEESD_SD_EEENS1_36KernelImplicitTmaWarpSpecializedSm90ELi1EEENSB_IJNSC_ILi256EEENSC_ILi128EEENSB_IJNSC_ILi64EEEEEEEEENS_6half_tESM_NSA_8TiledMMAINSA_8MMA_AtomIJNSA_4SM904GMMA26MMA_64x128x16_F32F16F16_SSILNSQ_5MajorE0ELSS_0ELNSQ_7ScaleInE1ELST_1EEEEEENSA_6LayoutISE_NSB_IJNSC_ILi0EEESX_SX_EEEEENSB_IJNSA_10UnderscoreES10_S10_EEEEENS7_6detail26Sm90ImplicitGemmTileTraitsINSA_20SM90_TMA_LOAD_IM2COLENSA_14ComposedLayoutINSA_7SwizzleILi3ELi4ELi3EEENSA_18smem_ptr_flag_bitsILi16EEENSW_INSB_IJNSB_IJNSC_ILi8EEENSC_ILi32EEEEEENSB_IJSJ_SD_EEENSB_IJSD_NSC_ILi4EEEEEEEEENSB_IJNSB_IJSJ_NSC_ILi512EEEEEENSB_IJSD_SX_EEENSB_IJSX_NSC_ILi16384EEEEEEEEEEEEEvEENS14_INSA_13SM90_TMA_LOADENS16_IS18_S1A_NSW_INSB_IJNSB_IJS1B_NSC_ILi16EEEEEES1E_S1G_EEENSB_IJS1J_S1K_NSB_IJSX_NSC_ILi8192EEEEEEEEEEEEEvEEEENS_8epilogue10collective6detail29Sm90TmaWarpSpecializedAdapterINS23_15DefaultEpilogueISM_NSB_IJNSB_IJlllEEESD_SX_EEES28_NS22_6thread17LinearCombinationISM_Li1EffLNS29_9ScaleType4KindE0ELNS_15FloatRoundStyleE2ESM_EENS_4gemm15EpilogueDefaultEEEEEvvEEEEvNT_6ParamsE,(.L_x_535 - _ZN7cutlass13device_kernelINS_4conv6kernel13ConvUniversalINS1_16ConvProblemShapeILNS1_8OperatorE0ELi2EEENS1_10collective14CollectiveConvINS1_46MainloopSm90TmaGmmaWarpSpecializedImplicitGemmILS5_0ELi4ELi2EN4cute5tupleIJNSA_1CILi1EEESD_SD_EEENS1_36KernelImplicitTmaWarpSpecializedSm90ELi1EEENSB_IJNSC_ILi256EEENSC_ILi128EEENSB_IJNSC_ILi64EEEEEEEEENS_6half_tESM_NSA_8TiledMMAINSA_8MMA_AtomIJNSA_4SM904GMMA26MMA_64x128x16_F32F16F16_SSILNSQ_5MajorE0ELSS_0ELNSQ_7ScaleInE1ELST_1EEEEEENSA_6LayoutISE_NSB_IJNSC_ILi0EEESX_SX_EEEEENSB_IJNSA_10UnderscoreES10_S10_EEEEENS7_6detail26Sm90ImplicitGemmTileTraitsINSA_20SM90_TMA_LOAD_IM2COLENSA_14ComposedLayoutINSA_7SwizzleILi3ELi4ELi3EEENSA_18smem_ptr_flag_bitsILi16EEENSW_INSB_IJNSB_IJNSC_ILi8EEENSC_ILi32EEEEEENSB_IJSJ_SD_EEENSB_IJSD_NSC_ILi4EEEEEEEEENSB_IJNSB_IJSJ_NSC_ILi512EEEEEENSB_IJSD_SX_EEENSB_IJSX_NSC_ILi16384EEEEEEEEEEEEEvEENS14_INSA_13SM90_TMA_LOADENS16_IS18_S1A_NSW_INSB_IJNSB_IJS1B_NSC_ILi16EEEEEES1E_S1G_EEENSB_IJS1J_S1K_NSB_IJSX_NSC_ILi8192EEEEEEEEEEEEEvEEEENS_8epilogue10collective6detail29Sm90TmaWarpSpecializedAdapterINS23_15DefaultEpilogueISM_NSB_IJNSB_IJlllEEESD_SX_EEES28_NS22_6thread17LinearCombinationISM_Li1EffLNS29_9ScaleType4KindE0ELNS_15FloatRoundStyleE2ESM_EENS_4gemm15EpilogueDefaultEEEEEvvEEEEvNT_6ParamsE)
        .other          _ZN7cutlass13device_kernelINS_4conv6kernel13ConvUniversalINS1_16ConvProblemShapeILNS1_8OperatorE0ELi2EEENS1_10collective14CollectiveConvINS1_46MainloopSm90TmaGmmaWarpSpecializedImplicitGemmILS5_0ELi4ELi2EN4cute5tupleIJNSA_1CILi1EEESD_SD_EEENS1_36KernelImplicitTmaWarpSpecializedSm90ELi1EEENSB_IJNSC_ILi256EEENSC_ILi128EEENSB_IJNSC_ILi64EEEEEEEEENS_6half_tESM_NSA_8TiledMMAINSA_8MMA_AtomIJNSA_4SM904GMMA26MMA_64x128x16_F32F16F16_SSILNSQ_5MajorE0ELSS_0ELNSQ_7ScaleInE1ELST_1EEEEEENSA_6LayoutISE_NSB_IJNSC_ILi0EEESX_SX_EEEEENSB_IJNSA_10UnderscoreES10_S10_EEEEENS7_6detail26Sm90ImplicitGemmTileTraitsINSA_20SM90_TMA_LOAD_IM2COLENSA_14ComposedLayoutINSA_7SwizzleILi3ELi4ELi3EEENSA_18smem_ptr_flag_bitsILi16EEENSW_INSB_IJNSB_IJNSC_ILi8EEENSC_ILi32EEEEEENSB_IJSJ_SD_EEENSB_IJSD_NSC_ILi4EEEEEEEEENSB_IJNSB_IJSJ_NSC_ILi512EEEEEENSB_IJSD_SX_EEENSB_IJSX_NSC_ILi16384EEEEEEEEEEEEEvEENS14_INSA_13SM90_TMA_LOADENS16_IS18_S1A_NSW_INSB_IJNSB_IJS1B_NSC_ILi16EEEEEES1E_S1G_EEENSB_IJS1J_S1K_NSB_IJSX_NSC_ILi8192EEEEEEEEEEEEEvEEEENS_8epilogue10collective6detail29Sm90TmaWarpSpecializedAdapterINS23_15DefaultEpilogueISM_NSB_IJNSB_IJlllEEESD_SX_EEES28_NS22_6thread17LinearCombinationISM_Li1EffLNS29_9ScaleType4KindE0ELNS_15FloatRoundStyleE2ESM_EENS_4gemm15EpilogueDefaultEEEEEvvEEEEvNT_6ParamsE,@"STO_CUDA_ENTRY STV_DEFAULT"
_ZN7cutlass13device_kernelINS_4conv6kernel13ConvUniversalINS1_16ConvProblemShapeILNS1_8OperatorE0ELi2EEENS1_10collective14CollectiveConvINS1_46MainloopSm90TmaGmmaWarpSpecializedImplicitGemmILS5_0ELi4ELi2EN4cute5tupleIJNSA_1CILi1EEESD_SD_EEENS1_36KernelImplicitTmaWarpSpecializedSm90ELi1EEENSB_IJNSC_ILi256EEENSC_ILi128EEENSB_IJNSC_ILi64EEEEEEEEENS_6half_tESM_NSA_8TiledMMAINSA_8MMA_AtomIJNSA_4SM904GMMA26MMA_64x128x16_F32F16F16_SSILNSQ_5MajorE0ELSS_0ELNSQ_7ScaleInE1ELST_1EEEEEENSA_6LayoutISE_NSB_IJNSC_ILi0EEESX_SX_EEEEENSB_IJNSA_10UnderscoreES10_S10_EEEEENS7_6detail26Sm90ImplicitGemmTileTraitsINSA_20SM90_TMA_LOAD_IM2COLENSA_14ComposedLayoutINSA_7SwizzleILi3ELi4ELi3EEENSA_18smem_ptr_flag_bitsILi16EEENSW_INSB_IJNSB_IJNSC_ILi8EEENSC_ILi32EEEEEENSB_IJSJ_SD_EEENSB_IJSD_NSC_ILi4EEEEEEEEENSB_IJNSB_IJSJ_NSC_ILi512EEEEEENSB_IJSD_SX_EEENSB_IJSX_NSC_ILi16384EEEEEEEEEEEEEvEENS14_INSA_13SM90_TMA_LOADENS16_IS18_S1A_NSW_INSB_IJNSB_IJS1B_NSC_ILi16EEEEEES1E_S1G_EEENSB_IJS1J_S1K_NSB_IJSX_NSC_ILi8192EEEEEEEEEEEEEvEEEENS_8epilogue10collective6detail29Sm90TmaWarpSpecializedAdapterINS23_15DefaultEpilogueISM_NSB_IJNSB_IJlllEEESD_SX_EEES28_NS22_6thread17LinearCombinationISM_Li1EffLNS29_9ScaleType4KindE0ELNS_15FloatRoundStyleE2ESM_EENS_4gemm15EpilogueDefaultEEEEEvvEEEEvNT_6ParamsE:
[----:B------:R-:W0:Y:S01]  /*0000*/  LDC R1, c[0x0][0x28] ;  /* 0x00000a00ff017b82 */ /* 0x000e220000000800 */
[----:B------:R-:W1:Y:S01]  /*0010*/  S2R R4, SR_TID.X ;  /* 0x0000000000047919 */ /* 0x000e620000002100 */
[----:B------:R-:W-:Y:S01]  /*0020*/  ELECT P0, URZ, PT ;  /* 0x00000000003f782f */ /* 0x000fe20003800000 */
[----:B------:R-:W-:Y:S01]  /*0030*/  BSSY B0, `(.L_x_0) ;  /* 0x0000015000007945 */ /* 0x000fe20003800000 */
[----:B0-----:R-:W-:Y:S01]  /*0040*/  VIADD R1, R1, 0xfffffc18 ;  /* 0xfffffc1801017836 */ /* 0x001fe20000000000 */
[----:B-1----:R-:W-:-:S05]  /*0050*/  SHF.R.U32.HI R0, RZ, 0x5, R4 ;  /* 0x00000005ff007819 */ /* 0x002fca0000011604 */
[----:B------:R-:W0:Y:S02]  /*0060*/  SHFL.IDX PT, R2, R0, RZ, 0x1f ;  /* 0x00001fff00027589 */ /* 0x000e2400000e0000 */
[----:B0-----:R-:W-:Y:S02]  /*0070*/  R2UR UR4, R2 ;  /* 0x00000000020472ca */ /* 0x001fe400000e0000 */
[----:B------:R-:W-:-:S06]  /*0080*/  SHF.R.U32.HI R2, RZ, 0x7, R4 ;  /* 0x00000007ff027819 */ /* 0x000fcc0000011604 */
[----:B------:R-:W0:Y:S05]  /*0090*/  SHFL.IDX PT, R2, R2, RZ, 0x1f ;  /* 0x00001fff02027589 */ /* 0x000e2a00000e0000 */
[----:B------:R-:W-:Y:S02]  /*00a0*/  USHF.R.S32.HI UR5, URZ, 0x1f, UR4 ;  /* 0x0000001f3f057899 */ /* 0x000fe40008011404 */
[----:B------:R-:W-:Y:S02]  /*00b0*/  ISETP.NE.OR P0, PT, RZ, UR4, !P0 ;  /* 0x00000004ff007c0c */ /* 0x000fe4000c705670 */
[----:B------:R-:W-:-:S04]  /*00c0*/  ULEA.HI UR5, UR5, UR4, URZ, 0x2 ;  /* 0x0000000405057291 */ /* 0x000fc8000f8f103f */
[----:B------:R-:W-:-:S04]  /*00d0*/  ULOP3.LUT UR5, UR5, 0xfffffffc, URZ, 0xc0, !UPT ;  /* 0xfffffffc05057892 */ /* 0x000fc8000f8ec03f */
[----:B------:R-:W-:-:S03]  /*00e0*/  UIADD3 UR7, UR4, -UR5, URZ ;  /* 0x8000000504077290 */ /* 0x000fc6000fffe03f */
[----:B------:R-:W-:Y:S09]  /*00f0*/  @P0 BRA `(.L_x_1) ;  /* 0x0000000000200947 */ /* 0x000ff20003800000 */
[----:B------:R-:W-:Y:S02]  /*0100*/  ULDC.64 UR4, c[0x0][0x198] ;  /* 0x0000660000047ab9 */ /* 0x000fe40000000a00 */
[----:B------:R-:W-:Y:S02]  /*0110*/  UIADD3 UR8, UP0, UR4, 0xf0, URZ ;  /* 0x000000f004087890 */ /* 0x000fe4000ff1e03f */
[----:B------:R-:W-:Y:S02]  /*0120*/  UIADD3 UR4, UP1, UR4, 0x1f0, URZ ;  /* 0x000001f004047890 */ /* 0x000fe4000ff3e03f */
[----:B------:R-:W-:Y:S02]  /*0130*/  UIADD3.X UR9, URZ, UR5, URZ, UP0, !UPT ;  /* 0x000000053f097290 */ /* 0x000fe400087fe43f */
[----:B------:R-:W-:-:S07]  /*0140*/  UIADD3.X UR5, URZ, UR5, URZ, UP1, !UPT ;  /* 0x000000053f057290 */ /* 0x000fce0008ffe43f */
[----:B------:R1:W-:Y:S02]  /*0150*/  UTMACCTL.PF [UR8] ;  /* 0x00000000080079b9 */ /* 0x0003e40008040000 */
[----:B------:R1:W-:Y:S02]  /*0160*/  UTMACCTL.PF [UR4] ;  /* 0x00000000040079b9 */ /* 0x0003e40008040000 */
[----:B-1----:R-:W-:Y:S01]  /*0170*/  NOP ;  /* 0x0000000000007918 */ /* 0x002fe20000000000 */
.L_x_1:
[----:B------:R-:W-:Y:S05]  /*0180*/  BSYNC B0 ;  /* 0x0000000000007941 */ /* 0x000fea0003800000 */
.L_x_0:
[----:B------:R-:W1:Y:S01]  /*0190*/  SHFL.IDX PT, R0, R0, RZ, 0x1f ;  /* 0x00001fff00007589 */ /* 0x000e6200000e0000 */
[----:B0-----:R-:W-:-:S13]  /*01a0*/  R2UR UR12, R2 ;  /* 0x00000000020c72ca */ /* 0x001fda00000e0000 */
[----:B------:R-:W-:Y:S02]  /*01b0*/  ULOP3.LUT UP0, URZ, UR12, UR7, URZ, 0xfc, !UPT ;  /* 0x000000070c3f7292 */ /* 0x000fe4000f80fc3f */
[----:B------:R-:W-:Y:S02]  /*01c0*/  UISETP.NE.AND UP1, UPT, UR12, 0x1, UPT ;  /* 0x000000010c00788c */ /* 0x000fe4000bf25270 */
[----:B------:R-:W-:-:S04]  /*01d0*/  USEL UR6, URZ, 0x1, UP0 ;  /* 0x000000013f067887 */ /* 0x000fc80008000000 */
[----:B------:R-:W-:Y:S01]  /*01e0*/  USEL UR6, UR6, 0x2, UP1 ;  /* 0x0000000206067887 */ /* 0x000fe20008800000 */
[----:B-1----:R-:W-:-:S13]  /*01f0*/  ISETP.NE.AND P0, PT, R0, RZ, PT ;  /* 0x000000ff0000720c */ /* 0x002fda0003f05270 */
[----:B------:R-:W-:Y:S05]  /*0200*/  @P0 BRA `(.L_x_2) ;  /* 0x0000000000580947 */ /* 0x000fea0003800000 */
[----:B------:R-:W0:Y:S01]  /*0210*/  S2UR UR10, SR_CgaCtaId ;  /* 0x00000000000a79c3 */ /* 0x000e220000008800 */
[----:B------:R-:W-:Y:S01]  /*0220*/  UMOV UR4, 0x400 ;  /* 0x0000040000047882 */ /* 0x000fe20000000000 */
[----:B------:R-:W-:Y:S01]  /*0230*/  UMOV UR5, 0x1 ;  /* 0x0000000100057882 */ /* 0x000fe20000000000 */
[----:B------:R-:W-:Y:S01]  /*0240*/  UMOV UR8, 0x80 ;  /* 0x0000008000087882 */ /* 0x000fe20000000000 */
[----:B------:R-:W-:Y:S01]  /*0250*/  ELECT P0, URZ, PT ;  /* 0x00000000003f782f */ /* 0x000fe20003800000 */
[----:B------:R-:W-:-:S04]  /*0260*/  UIADD3 UR8, -UR8, 0x100000, URZ ;  /* 0x0010000008087890 */ /* 0x000fc8000fffe13f */
[----:B------:R-:W-:Y:S02]  /*0270*/  USHF.L.U32 UR9, UR8, 0xb, URZ ;  /* 0x0000000b08097899 */ /* 0x000fe4000800063f */
[----:B------:R-:W-:Y:S02]  /*0280*/  USHF.L.U32 UR8, UR8, 0x1, URZ ;  /* 0x0000000108087899 */ /* 0x000fe4000800063f */
[----:B0-----:R-:W-:Y:S02]  /*0290*/  ULEA UR10, UR10, UR4, 0x18 ;  /* 0x000000040a0a7291 */ /* 0x001fe4000f8ec03f */
[----:B------:R-:W-:-:S04]  /*02a0*/  UIADD3 UR4, -UR5, 0x100000, URZ ;  /* 0x0010000005047890 */ /* 0x000fc8000fffe13f */
[----:B------:R-:W-:Y:S02]  /*02b0*/  USHF.L.U32 UR5, UR4, 0xb, URZ ;  /* 0x0000000b04057899 */ /* 0x000fe4000800063f */
[----:B------:R-:W-:Y:S01]  /*02c0*/  USHF.L.U32 UR4, UR4, 0x1, URZ ;  /* 0x0000000104047899 */ /* 0x000fe2000800063f */
[----:B------:R-:W0:Y:S11]  /*02d0*/  FENCE.VIEW.ASYNC.S ;  /* 0x00000000000073c6 */ /* 0x000e360000000000 */
[----:B0-----:R0:W1:Y:S01]  /*02e0*/  SYNCS.EXCH.64 URZ, [UR10+0x30000], UR4 ;  /* 0x030000040a3f75b2 */ /* 0x0010620008000100 */
[----:B------:R0:W2:Y:S01]  /*02f0*/  SYNCS.EXCH.64 URZ, [UR10+0x30020], UR8 ;  /* 0x030020080a3f75b2 */ /* 0x0000a20008000100 */
[----:B------:R0:W3:Y:S01]  /*0300*/  SYNCS.EXCH.64 URZ, [UR10+0x30008], UR4 ;  /* 0x030008040a3f75b2 */ /* 0x0000e20008000100 */
[----:B------:R0:W4:Y:S01]  /*0310*/  SYNCS.EXCH.64 URZ, [UR10+0x30028], UR8 ;  /* 0x030028080a3f75b2 */ /* 0x0001220008000100 */
[----:B------:R0:W0:Y:S01]  /*0320*/  SYNCS.EXCH.64 URZ, [UR10+0x30010], UR4 ;  /* 0x030010040a3f75b2 */ /* 0x0000220008000100 */
[----:B------:R0:W0:Y:S01]  /*0330*/  SYNCS.EXCH.64 URZ, [UR10+0x30030], UR8 ;  /* 0x030030080a3f75b2 */ /* 0x0000220008000100 */
[----:B------:R0:W0:Y:S01]  /*0340*/  SYNCS.EXCH.64 URZ, [UR10+0x30018], UR4 ;  /* 0x030018040a3f75b2 */ /* 0x0000220008000100 */
[----:B------:R0:W0:Y:S01]  /*0350*/  SYNCS.EXCH.64 URZ, [UR10+0x30038], UR8 ;  /* 0x030038080a3f75b2 */ /* 0x0000220008000100 */
[----:B------:R-:W-:Y:S01]  /*0360*/  NOP ;  /* 0x0000000000007918 */ /* 0x000fe20000000000 */
.L_x_2:
[----:B0-----:R-:W-:Y:S01]  /*0370*/  ULDC.64 UR4, c[0x0][0x598] ;  /* 0x0001660000047ab9 */ /* 0x001fe20000000a00 */
[----:B------:R-:W-:Y:S01]  /*0380*/  NOP ;  /* 0x0000000000007918 */ /* 0x000fe20000000000 */
[----:B------:R-:W-:Y:S01]  /*0390*/  ISETP.NE.U32.AND P0, PT, RZ, UR4, PT ;  /* 0x00000004ff007c0c */ /* 0x000fe2000bf05070 */
[----:B------:R-:W-:Y:S01]  /*03a0*/  NOP ;  /* 0x0000000000007918 */ /* 0x000fe20000000000 */
[----:B------:R-:W-:Y:S01]  /*03b0*/  ULDC.64 UR20, c[0x0][0x208] ;  /* 0x0000820000147ab9 */ /* 0x000fe20000000a00 */
[----:B-1234-:R-:W-:Y:S01]  /*03c0*/  BAR.SYNC.DEFER_BLOCKING 0x0 ;  /* 0x0000000000007b1d */ /* 0x01efe20000010000 */
[----:B------:R-:W-:-:S13]  /*03d0*/  ISETP.NE.AND.EX P0, PT, RZ, UR5, PT, P0 ;  /* 0x00000005ff007c0c */ /* 0x000fda000bf05300 */
[----:B------:R-:W-:Y:S05]  /*03e0*/  @!P0 BRA `(.L_x_3) ;  /* 0x0000000000208947 */ /* 0x000fea0003800000 */
[----:B------:R-:W0:Y:S02]  /*03f0*/  LDC.64 R2, c[0x0][0x598] ;  /* 0x00016600ff027b82 */ /* 0x000e240000000a00 */
[----:B0-----:R-:W2:Y:S02]  /*0400*/  LDG.E.64 R2, desc[UR20][R2.64] ;  /* 0x0000001402027981 */ /* 0x001ea4000c1e1b00 */
[----:B--2---:R-:W-:-:S04]  /*0410*/  ISETP.NE.U32.AND P0, PT, R2, RZ, PT ;  /* 0x000000ff0200720c */ /* 0x004fc80003f05070 */
[----:B------:R-:W-:-:S13]  /*0420*/  ISETP.NE.AND.EX P0, PT, R3, RZ, PT, P0 ;  /* 0x000000ff0300720c */ /* 0x000fda0003f05300 */
[----:B------:R-:W-:Y:S05]  /*0430*/  @!P0 BRA `(.L_x_3) ;  /* 0x00000000000c8947 */ /* 0x000fea0003800000 */
[----:B------:R-:W2:Y:S02]  /*0440*/  LD.E R2, desc[UR20][R2.64] ;  /* 0x0000001402027980 */ /* 0x000ea4000c101900 */
[----:B--2---:R-:W-:Y:S01]  /*0450*/  R2UR UR11, R2 ;  /* 0x00000000020b72ca */ /* 0x004fe200000e0000 */
[----:B------:R-:W-:-:S14]  /*0460*/  BRA `(.L_x_4) ;  /* 0x0000000000247947 */ /* 0x000fdc0003800000 */
.L_x_3:
[----:B------:R-:W-:Y:S02]  /*0470*/  ULDC.64 UR4, c[0x0][0x588] ;  /* 0x0001620000047ab9 */ /* 0x000fe40000000a00 */
[----:B------:R-:W-:-:S04]  /*0480*/  ISETP.NE.U32.AND P0, PT, RZ, UR4, PT ;  /* 0x00000004ff007c0c */ /* 0x000fc8000bf05070 */
[----:B------:R-:W-:-:S13]  /*0490*/  ISETP.NE.AND.EX P0, PT, RZ, UR5, PT, P0 ;  /* 0x00000005ff007c0c */ /* 0x000fda000bf05300 */
[----:B------:R-:W-:Y:S05]  /*04a0*/  @!P0 BRA `(.L_x_5) ;  /* 0x0000000000108947 */ /* 0x000fea0003800000 */
[----:B------:R-:W0:Y:S02]  /*04b0*/  LDC.64 R2, c[0x0][0x588] ;  /* 0x00016200ff027b82 */ /* 0x000e240000000a00 */
[----:B0-----:R-:W2:Y:S02]  /*04c0*/  LDG.E R2, desc[UR20][R2.64] ;  /* 0x0000001402027981 */ /* 0x001ea4000c1e1900 */
[----:B--2---:R-:W-:Y:S01]  /*04d0*/  R2UR UR11, R2 ;  /* 0x00000000020b72ca */ /* 0x004fe200000e0000 */
[----:B------:R-:W-:-:S14]  /*04e0*/  BRA `(.L_x_4) ;  /* 0x0000000000047947 */ /* 0x000fdc0003800000 */
.L_x_5:
[----:B------:R-:W-:-:S05]  /*04f0*/  ULDC UR11, c[0x0][0x580] ;  /* 0x00016000000b7ab9 */ /* 0x000fca0000000800 */
.L_x_4:
[----:B------:R-:W-:Y:S02]  /*0500*/  ULDC.64 UR4, c[0x0][0x5a0] ;  /* 0x0001680000047ab9 */ /* 0x000fe40000000a00 */
[----:B------:R-:W-:-:S04]  /*0510*/  ISETP.NE.U32.AND P0, PT, RZ, UR4, PT ;  /* 0x00000004ff007c0c */ /* 0x000fc8000bf05070 */
        /* <DEDUP_REMOVED lines=10> */
.L_x_6:
        /* <DEDUP_REMOVED lines=8> */
.L_x_8:
[----:B------:R-:W-:-:S05]  /*0640*/  ULDC UR22, c[0x0][0x584] ;  /* 0x0001610000167ab9 */ /* 0x000fca0000000800 */
.L_x_7:
[----:B------:R-:W-:Y:S01]  /*0650*/  ULDC UR4, c[0x0][0x3c4] ;  /* 0x0000f10000047ab9 */ /* 0x000fe20000000800 */
[----:B------:R-:W-:Y:S01]  /*0660*/  ISETP.NE.AND P0, PT, RZ, UR12, PT ;  /* 0x0000000cff007c0c */ /* 0x000fe2000bf05270 */
[----:B------:R-:W-:Y:S01]  /*0670*/  UIADD3 UR4, UR4, 0x3f, URZ ;  /* 0x0000003f04047890 */ /* 0x000fe2000fffe03f */
[----:B------:R-:W-:-:S03]  /*0680*/  ULDC.64 UR26, c[0x0][0x3c8] ;  /* 0x0000f200001a7ab9 */ /* 0x000fc60000000a00 */
[----:B------:R-:W-:-:S04]  /*0690*/  USHF.R.S32.HI UR5, URZ, 0x1f, UR4 ;  /* 0x0000001f3f057899 */ /* 0x000fc80008011404 */
[----:B------:R-:W-:-:S04]  /*06a0*/  ULEA.HI UR4, UR5, UR4, URZ, 0x6 ;  /* 0x0000000405047291 */ /* 0x000fc8000f8f303f */
[----:B------:R-:W-:-:S04]  /*06b0*/  USHF.R.S32.HI UR4, URZ, 0x6, UR4 ;  /* 0x000000063f047899 */ /* 0x000fc80008011404 */
[----:B------:R-:W-:-:S04]  /*06c0*/  UIMAD UR5, UR4, UR26, URZ ;  /* 0x0000001a040572a4 */ /* 0x000fc8000f8e023f */
[----:B------:R-:W-:Y:S01]  /*06d0*/  UIMAD UR5, UR5, UR27, URZ ;  /* 0x0000001b050572a4 */ /* 0x000fe2000f8e023f */
[----:B------:R-:W-:Y:S11]  /*06e0*/  @!P0 BRA `(.L_x_9) ;  /* 0x0000015800508947 */ /* 0x000ff60003800000 */
[----:B------:R-:W-:-:S06]  /*06f0*/  UISETP.NE.AND UP0, UPT, UR12, 0x1, UPT ;  /* 0x000000010c00788c */ /* 0x000fcc000bf05270 */
[----:B------:R-:W-:-:S13]  /*0700*/  PLOP3.LUT P0, PT, PT, PT, UP0, 0x80, 0x0 ;  /* 0x000000000000781c */ /* 0x000fda0003f0f008 */
[----:B------:R-:W-:Y:S05]  /*0710*/  @P0 EXIT ;  /* 0x000000000000094d */ /* 0x000fea0003800000 */
[----:B------:R0:W-:Y:S01]  /*0720*/  STL [R1], RZ ;  /* 0x000000ff01007387 */ /* 0x0001e20000100800 */
[----:B------:R-:W-:Y:S01]  /*0730*/  UISETP.GE.AND UP0, UPT, UR5, 0x1, UPT ;  /* 0x000000010500788c */ /* 0x000fe2000bf06270 */
[----:B------:R-:W-:Y:S01]  /*0740*/  CS2R R86, SRZ ;  /* 0x0000000000567805 */ /* 0x000fe2000001ff00 */
[----:B------:R-:W-:Y:S01]  /*0750*/  UMOV UR4, URZ ;  /* 0x0000003f00047c82 */ /* 0x000fe20008000000 */
[----:B------:R0:W-:Y:S01]  /*0760*/  STL [R1+0x4], RZ ;  /* 0x000004ff01007387 */ /* 0x0001e20000100800 */
[----:B------:R-:W-:Y:S02]  /*0770*/  CS2R R152, SRZ ;  /* 0x0000000000987805 */ /* 0x000fe4000001ff00 */
[----:B------:R-:W-:Y:S02]  /*0780*/  CS2R R154, SRZ ;  /* 0x00000000009a7805 */ /* 0x000fe4000001ff00 */
[----:B------:R-:W-:Y:S01]  /*0790*/  PLOP3.LUT P0, PT, PT, PT, UP0, 0x80, 0x0 ;  /* 0x000000000000781c */ /* 0x000fe20003f0f008 */
[----:B------:R0:W-:Y:S01]  /*07a0*/  STL [R1+0x8], RZ ;  /* 0x000008ff01007387 */ /* 0x0001e20000100800 */
[----:B------:R-:W-:-:S02]  /*07b0*/  CS2R R156, SRZ ;  /* 0x00000000009c7805 */ /* 0x000fc4000001ff00 */
[----:B------:R-:W-:Y:S02]  /*07c0*/  CS2R R158, SRZ ;  /* 0x00000000009e7805 */ /* 0x000fe4000001ff00 */
[----:B------:R-:W-:Y:S01]  /*07d0*/  CS2R R160, SRZ ;  /* 0x0000000000a07805 */ /* 0x000fe2000001ff00 */
[----:B------:R0:W-:Y:S01]  /*07e0*/  STL [R1+0xc], RZ ;  /* 0x00000cff01007387 */ /* 0x0001e20000100800 */
[----:B------:R-:W-:Y:S02]  /*07f0*/  CS2R R162, SRZ ;  /* 0x0000000000a27805 */ /* 0x000fe4000001ff00 */
[----:B------:R-:W-:Y:S02]  /*0800*/  CS2R R164, SRZ ;  /* 0x0000000000a47805 */ /* 0x000fe4000001ff00 */
[----:B------:R-:W-:Y:S01]  /*0810*/  CS2R R166, SRZ ;  /* 0x0000000000a67805 */ /* 0x000fe2000001ff00 */
        /* <DEDUP_REMOVED lines=116> */
[----:B------:R0:W-:Y:S04]  /*0f60*/  STL [R1+0x84], RZ ;  /* 0x000084ff01007387 */ /* 0x0001e80000100800 */
        /* <DEDUP_REMOVED lines=29> */
[----:B------:R0:W-:Y:S01]  /*1140*/  STL [R1+0xfc], RZ ;  /* 0x0000fcff01007387 */ /* 0x0001e20000100800 */
[----:B------:R-:W-:Y:S05]  /*1150*/  @!P0 BRA `(.L_x_10) ;  /* 0x0000002000dc8947 */ /* 0x000fea0003800000 */
[----:B------:R-:W-:-:S04]  /*1160*/  ULOP3.LUT UR4, UR6, 0x1, URZ, 0xfc, !UPT ;  /* 0x0000000106047892 */ /* 0x000fc8000f8efc3f */
[----:B------:R-:W-:-:S06]  /*1170*/  UISETP.NE.AND UP0, UPT, UR4, 0x3, UPT ;  /* 0x000000030400788c */ /* 0x000fcc000bf05270 */
[----:B------:R-:W-:-:S13]  /*1180*/  PLOP3.LUT P1, PT, PT, PT, UP0, 0x80, 0x0 ;  /* 0x000000000000781c */ /* 0x000fda0003f2f008 */
[----:B------:R-:W-:Y:S05]  /*1190*/  @!P1 BRA `(.L_x_11) ;  /* 0x0000000000049947 */ /* 0x000fea0003800000 */
[----:B------:R-:W-:Y:S01]  /*11a0*/  BPT.TRAP 0x1 ;  /* 0x000000040000795c */ /* 0x000fe20000300000 */
.L_x_11:
[----:B------:R-:W1:Y:S01]  /*11b0*/  S2UR UR7, SR_CgaCtaId ;  /* 0x00000000000779c3 */ /* 0x000e620000008800 */
[----:B------:R-:W-:Y:S01]  /*11c0*/  SHF.L.U32 R0, RZ, 0x1f, RZ ;  /* 0x0000001fff007819 */ /* 0x000fe200000006ff */
[----:B------:R-:W-:Y:S02]  /*11d0*/  UMOV UR4, 0x400 ;  /* 0x0000040000047882 */ /* 0x000fe40000000000 */
[----:B-1----:R-:W-:-:S12]  /*11e0*/  ULEA UR4, UR7, UR4, 0x18 ;  /* 0x0000000407047291 */ /* 0x002fd8000f8ec03f */
.L_x_12:
[----:B-1----:R-:W-:-:S04]  /*11f0*/  IMAD.U32 R3, RZ, RZ, UR4 ;  /* 0x00000004ff037e24 */ /* 0x002fc8000f8e00ff */
[----:B------:R1:W2:Y:S03]  /*1200*/  SYNCS.PHASECHK.TRANS64.TRYWAIT P1, [R3+URZ+0x30000], R0 ;  /* 0x03000000030075a7 */ /* 0x0002a6000802017f */
[----:B--2---:R-:W-:Y:S05]  /*1210*/  @!P1 NANOSLEEP.SYNCS 0x989680 ;  /* 0x009896800000995d */ /* 0x004fea0003900000 */
[----:B------:R-:W2:Y:S02]  /*1220*/  @!P1 SYNCS.PHASECHK.TRANS64 P1, [R3+URZ+0x30000], R0 ;  /* 0x03000000030095a7 */ /* 0x000ea4000802007f */
[----:B--2---:R-:W-:Y:S05]  /*1230*/  @!P1 BRA `(.L_x_12) ;  /* 0xfffffffc00ec9947 */ /* 0x004fea000383ffff */
[----:B------:R-:W-:Y:S01]  /*1240*/  UIADD3 UR7, UR4, 0x20000, URZ ;  /* 0x0002000004077890 */ /* 0x000fe2000fffe03f */
[----:B------:R-:W-:Y:S01]  /*1250*/  WARPGROUP.ARRIVE ;  /* 0x00000000000079c5 */ /* 0x000fe20000000000 */
[----:B------:R-:W-:Y:S02]  /*1260*/  USHF.R.U32.HI UR4, URZ, 0x4, UR4 ;  /* 0x000000043f047899 */ /* 0x000fe40008011604 */
[----:B------:R-:W-:Y:S02]  /*1270*/  USHF.R.U32.HI UR7, URZ, 0x4, UR7 ;  /* 0x000000043f077899 */ /* 0x000fe40008011607 */
[----:B------:R-:W-:Y:S02]  /*1280*/  ULOP3.LUT UR4, UR4, 0x3fff, URZ, 0xc0, !UPT ;  /* 0x00003fff04047892 */ /* 0x000fe4000f8ec03f */
[----:B------:R-:W-:Y:S02]  /*1290*/  ULOP3.LUT UR7, UR7, 0x3fff, URZ, 0xc0, !UPT ;  /* 0x00003fff07077892 */ /* 0x000fe4000f8ec03f */
[----:B------:R-:W-:-:S02]  /*12a0*/  ULOP3.LUT UR4, UR4, 0x10000, URZ, 0xfc, !UPT ;  /* 0x0001000004047892 */ /* 0x000fc4000f8efc3f */
[----:B------:R-:W-:Y:S01]  /*12b0*/  ULOP3.LUT UR8, UR7, 0x10000, URZ, 0xfc, !UPT ;  /* 0x0001000007087892 */ /* 0x000fe2000f8efc3f */
[----:B------:R-:W-:Y:S01]  /*12c0*/  UMOV UR13, 0x40000040 ;  /* 0x40000040000d7882 */ /* 0x000fe20000000000 */
[----:B------:R-:W-:-:S03]  /*12d0*/  UMOV UR15, 0x40000040 ;  /* 0x40000040000f7882 */ /* 0x000fc60000000000 */
[----:B------:R-:W-:Y:S02]  /*12e0*/  UMOV UR12, UR4 ;  /* 0x00000004000c7c82 */ /* 0x000fe40008000000 */
[----:B------:R-:W-:Y:S02]  /*12f0*/  UMOV UR14, UR8 ;  /* 0x00000008000e7c82 */ /* 0x000fe40008000000 */
[----:B------:R-:W-:Y:S01]  /*1300*/  HGMMA.64x128x16.F32 R68, gdesc[UR12], RZ, !UPT, gsb0 ;  /* 0x01e000000c4479f0 */ /* 0x000fe2000c0008ff */
[----:B------:R-:W-:Y:S01]  /*1310*/  UIADD3 UR12, UR4, 0x200, URZ ;  /* 0x00000200040c7890 */ /* 0x000fe2000fffe03f */
[----:B------:R-:W-:Y:S01]  /*1320*/  UMOV UR13, 0x40000040 ;  /* 0x40000040000d7882 */ /* 0x000fe20000000000 */
[----:B------:R-:W-:Y:S02]  /*1330*/  WARPGROUP.DEPBAR.LE gsb0, 0x0 ;  /* 0x00008000000079c5 */ /* 0x000fe40000010000 */
[----:B------:R-:W-:Y:S01]  /*1340*/  WARPGROUP.ARRIVE ;  /* 0x00000000000079c5 */ /* 0x000fe20000000000 */
[----:B------:R-:W-:Y:S01]  /*1350*/  IMAD.MOV.U32 R44, RZ, RZ, R88 ;  /* 0x000000ffff2c7224 */ /* 0x000fe200078e0058 */
[----:B------:R-:W-:Y:S01]  /*1360*/  MOV R43, R89 ;  /* 0x00000059002b7202 */ /* 0x000fe20000000f00 */
[----:B------:R-:W-:Y:S01]  /*1370*/  IMAD.MOV.U32 R42, RZ, RZ, R90 ;  /* 0x000000ffff2a7224 */ /* 0x000fe200078e005a */
[----:B------:R-:W-:Y:S01]  /*1380*/  MOV R39, R93 ;  /* 0x0000005d00277202 */ /* 0x000fe20000000f00 */
[----:B------:R-:W-:-:S02]  /*1390*/  IMAD.MOV.U32 R41, RZ, RZ, R91 ;  /* 0x000000ffff297224 */ /* 0x000fc400078e005b */
[----:B------:R-:W-:Y:S01]  /*13a0*/  HGMMA.64x128x16.F32 R152, gdesc[UR12], RZ, !UPT, gsb0 ;  /* 0x01e000000c9879f0 */ /* 0x000fe2000c0008ff */
[----:B------:R-:W-:Y:S01]  /*13b0*/  UIADD3 UR12, UR4, 0x400, URZ ;  /* 0x00000400040c7890 */ /* 0x000fe2000fffe03f */
[----:B------:R-:W-:Y:S01]  /*13c0*/  IMAD.MOV.U32 R40, RZ, RZ, R92 ;  /* 0x000000ffff287224 */ /* 0x000fe200078e005c */
[----:B------:R-:W-:Y:S01]  /*13d0*/  MOV R35, R97 ;  /* 0x0000006100237202 */ /* 0x000fe20000000f00 */
        /* <DEDUP_REMOVED lines=15> */
[----:B-1----:R-:W-:Y:S01]  /*14d0*/  MOV R3, R129 ;  /* 0x0000008100037202 */ /* 0x002fe20000000f00 */
[----:B------:R-:W-:Y:S01]  /*14e0*/  IMAD.MOV.U32 R28, RZ, RZ, R104 ;  /* 0x000000ffff1c7224 */ /* 0x000fe200078e0068 */
[----:B------:R-:W-:Y:S01]  /*14f0*/  UMOV UR13, 0x40000040 ;  /* 0x40000040000d7882 */ /* 0x000fe20000000000 */
        /* <DEDUP_REMOVED lines=28> */
[----:B------:R-:W-:-:S02]  /*16c0*/  IMAD.MOV.U32 R8, RZ, RZ, R124 ;  /* 0x000000ffff087224 */ /* 0x000fc400078e007c */
[----:B------:R-:W-:Y:S02]  /*16d0*/  IMAD.MOV.U32 R6, RZ, RZ, R126 ;  /* 0x000000ffff067224 */ /* 0x000fe400078e007e */
[----:B------:R-:W-:Y:S02]  /*16e0*/  IMAD.MOV.U32 R5, RZ, RZ, R127 ;  /* 0x000000ffff057224 */ /* 0x000fe400078e007f */
[----:B------:R-:W-:Y:S02]  /*16f0*/  IMAD.MOV.U32 R4, RZ, RZ, R128 ;  /* 0x000000ffff047224 */ /* 0x000fe400078e0080 */
[----:B------:R-:W-:Y:S02]  /*1700*/  IMAD.MOV.U32 R2, RZ, RZ, R130 ;  /* 0x000000ffff027224 */ /* 0x000fe400078e0082 */
[----:B------:R-:W-:Y:S02]  /*1710*/  IMAD.MOV.U32 R0, RZ, RZ, R131 ;  /* 0x000000ffff007224 */ /* 0x000fe400078e0083 */
        /* <DEDUP_REMOVED lines=35> */
[----:B------:R-:W-:Y:S01]  /*1950*/  IMAD.MOV.U32 R243, RZ, RZ, R9 ;  /* 0x000000fffff37224 */ /* 0x000fe200078e0009 */
[----:B------:R-:W-:Y:S02]  /*1960*/  WARPGROUP.DEPBAR.LE gsb0, 0x0 ;  /* 0x00008000000079c5 */ /* 0x000fe40000010000 */
[----:B------:R-:W-:Y:S01]  /*1970*/  WARPGROUP.ARRIVE ;  /* 0x00000000000079c5 */ /* 0x000fe20000000000 */
[----:B------:R1:W-:Y:S01]  /*1980*/  STL.64 [R1+0x2d8], R214 ;  /* 0x0002d8d601007387 */ /* 0x0003e20000100a00 */
[----:B------:R-:W-:-:S02]  /*1990*/  IMAD.MOV.U32 R244, RZ, RZ, R8 ;  /* 0x000000fffff47224 */ /* 0x000fc400078e0008 */
[----:B------:R-:W-:Y:S01]  /*19a0*/  IMAD.MOV.U32 R246, RZ, RZ, R6 ;  /* 0x000000fffff67224 */ /* 0x000fe200078e0006 */
[----:B------:R2:W-:Y:S01]  /*19b0*/  STL.64 [R1+0x2d0], R212 ;  /* 0x0002d0d401007387 */ /* 0x0005e20000100a00 */
[----:B------:R-:W-:Y:S01]  /*19c0*/  HGMMA.64x128x16.F32 R88, gdesc[UR12], RZ, !UPT, gsb0 ;  /* 0x01e000000c5879f0 */ /* 0x000fe2000c0008ff */
[----:B------:R-:W-:Y:S01]  /*19d0*/  UIADD3 UR12, UR4, 0x600, URZ ;  /* 0x00000600040c7890 */ /* 0x000fe2000fffe03f */
[----:B------:R-:W-:Y:S01]  /*19e0*/  IMAD.MOV.U32 R247, RZ, RZ, R5 ;  /* 0x000000fffff77224 */ /* 0x000fe200078e0005 */
[----:B------:R3:W-:Y:S01]  /*19f0*/  STL.64 [R1+0x2c8], R210 ;  /* 0x0002c8d201007387 */ /* 0x0007e20000100a00 */
[----:B------:R-:W-:Y:S01]  /*1a00*/  UMOV UR13, 0x40000040 ;  /* 0x40000040000d7882 */ /* 0x000fe20000000000 */
[----:B------:R-:W-:Y:S02]  /*1a10*/  IMAD.MOV.U32 R248, RZ, RZ, R4 ;  /* 0x000000fffff87224 */ /* 0x000fe400078e0004 */
[----:B------:R4:W-:Y:S01]  /*1a20*/  STL.64 [R1+0x2c0], R208 ;  /* 0x0002c0d001007387 */ /* 0x0009e20000100a00 */
[----:B-1----:R-:W-:-:S02]  /*1a30*/  IMAD.MOV.U32 R214, RZ, RZ, R38 ;  /* 0x000000ffffd67224 */ /* 0x002fc400078e0026 */
[----:B------:R-:W-:Y:S01]  /*1a40*/  IMAD.MOV.U32 R215, RZ, RZ, R37 ;  /* 0x000000ffffd77224 */ /* 0x000fe200078e0025 */
[----:B------:R1:W-:Y:S01]  /*1a50*/  STL.64 [R1+0x2b8], R206 ;  /* 0x0002b8ce01007387 */ /* 0x0003e20000100a00 */
[----:B--2---:R-:W-:Y:S01]  /*1a60*/  IMAD.MOV.U32 R212, RZ, RZ, R40 ;  /* 0x000000ffffd47224 */ /* 0x004fe200078e0028 */
[----:B------:R-:W-:Y:S01]  /*1a70*/  MOV R213, R39 ;  /* 0x0000002700d57202 */ /* 0x000fe20000000f00 */
[----:B------:R-:W-:Y:S01]  /*1a80*/  IMAD.MOV.U32 R250, RZ, RZ, R2 ;  /* 0x000000fffffa7224 */ /* 0x000fe200078e0002 */
[----:B------:R2:W-:Y:S01]  /*1a90*/  STL.64 [R1+0x2b0], R204 ;  /* 0x0002b0cc01007387 */ /* 0x0005e20000100a00 */
[----:B---3--:R-:W-:Y:S02]  /*1aa0*/  IMAD.MOV.U32 R210, RZ, RZ, R42 ;  /* 0x000000ffffd27224 */ /* 0x008fe400078e002a */
[----:B------:R-:W-:Y:S01]  /*1ab0*/  IMAD.MOV.U32 R211, RZ, RZ, R41 ;  /* 0x000000ffffd37224 */ /* 0x000fe200078e0029 */
[----:B------:R3:W-:Y:S01]  /*1ac0*/  STL.64 [R1+0x2a8], R202 ;  /* 0x0002a8ca01007387 */ /* 0x0007e20000100a00 */
[----:B----4-:R-:W-:Y:S01]  /*1ad0*/  IMAD.MOV.U32 R208, RZ, RZ, R44 ;  /* 0x000000ffffd07224 */ /* 0x010fe200078e002c */
[----:B------:R-:W-:Y:S01]  /*1ae0*/  MOV R209, R43 ;  /* 0x0000002b00d17202 */ /* 0x000fe20000000f00 */
[----:B------:R-:W-:Y:S01]  /*1af0*/  IMAD.MOV.U32 R251, RZ, RZ, R0 ;  /* 0x000000fffffb7224 */ /* 0x000fe200078e0000 */
[----:B------:R4:W-:Y:S01]  /*1b00*/  STL.64 [R1+0x2a0], R200 ;  /* 0x0002a0c801007387 */ /* 0x0009e20000100a00 */
[----:B-1----:R-:W-:-:S02]  /*1b10*/  IMAD.MOV.U32 R206, RZ, RZ, R46 ;  /* 0x000000ffffce7224 */ /* 0x002fc400078e002e */
[----:B------:R-:W-:Y:S01]  /*1b20*/  IMAD.MOV.U32 R207, RZ, RZ, R45 ;  /* 0x000000ffffcf7224 */ /* 0x000fe200078e002d */
[----:B------:R1:W-:Y:S01]  /*1b30*/  STL.64 [R1+0x298], R198 ;  /* 0x000298c601007387 */ /* 0x0003e20000100a00 */
[----:B--2---:R-:W-:Y:S01]  /*1b40*/  IMAD.MOV.U32 R204, RZ, RZ, R48 ;  /* 0x000000ffffcc7224 */ /* 0x004fe200078e0030 */
[----:B------:R-:W-:Y:S02]  /*1b50*/  MOV R205, R47 ;  /* 0x0000002f00cd7202 */ /* 0x000fe40000000f00 */
[----:B------:R2:W-:Y:S01]  /*1b60*/  STL.64 [R1+0x290], R196 ;  /* 0x000290c401007387 */ /* 0x0005e20000100a00 */
[----:B---3--:R-:W-:Y:S02]  /*1b70*/  IMAD.MOV.U32 R202, RZ, RZ, R50 ;  /* 0x000000ffffca7224 */ /* 0x008fe400078e0032 */
[----:B------:R-:W-:Y:S01]  /*1b80*/  IMAD.MOV.U32 R203, RZ, RZ, R49 ;  /* 0x000000ffffcb7224 */ /* 0x000fe200078e0031 */
[----:B------:R3:W-:Y:S01]  /*1b90*/  STL.64 [R1+0x288], R194 ;  /* 0x000288c201007387 */ /* 0x0007e20000100a00 */
[----:B----4-:R-:W-:Y:S01]  /*1ba0*/  IMAD.MOV.U32 R200, RZ, RZ, R52 ;  /* 0x000000ffffc87224 */ /* 0x010fe200078e0034 */
[----:B------:R-:W-:-:S02]  /*1bb0*/  MOV R201, R51 ;  /* 0x0000003300c97202 */ /* 0x000fc40000000f00 */
[----:B------:R4:W-:Y:S01]  /*1bc0*/  STL.64 [R1+0x280], R192 ;  /* 0x000280c001007387 */ /* 0x0009e20000100a00 */
[----:B-1----:R-:W-:Y:S02]  /*1bd0*/  IMAD.MOV.U32 R198, RZ, RZ, R54 ;  /* 0x000000ffffc67224 */ /* 0x002fe400078e0036 */
[----:B------:R-:W-:Y:S01]  /*1be0*/  IMAD.MOV.U32 R199, RZ, RZ, R53 ;  /* 0x000000ffffc77224 */ /* 0x000fe200078e0035 */
[----:B------:R1:W-:Y:S01]  /*1bf0*/  STL.64 [R1+0x278], R190 ;  /* 0x000278be01007387 */ /* 0x0003e20000100a00 */
[----:B--2---:R-:W-:Y:S01]  /*1c00*/  IMAD.MOV.U32 R196, RZ, RZ, R56 ;  /* 0x000000ffffc47224 */ /* 0x004fe200078e0038 */
[----:B------:R-:W-:Y:S02]  /*1c10*/  MOV R197, R55 ;  /* 0x0000003700c57202 */ /* 0x000fe40000000f00 */
[----:B------:R2:W-:Y:S01]  /*1c20*/  STL.64 [R1+0x270], R188 ;  /* 0x000270bc01007387 */ /* 0x0005e20000100a00 */
[----:B---3--:R-:W-:Y:S02]  /*1c30*/  IMAD.MOV.U32 R194, RZ, RZ, R58 ;  /* 0x000000ffffc27224 */ /* 0x008fe400078e003a */
[----:B------:R-:W-:Y:S01]  /*1c40*/  IMAD.MOV.U32 R195, RZ, RZ, R57 ;  /* 0x000000ffffc37224 */ /* 0x000fe200078e0039 */
[----:B----4-:R-:W-:Y:S01]  /*1c50*/  MOV R193, R59 ;  /* 0x0000003b00c17202 */ /* 0x010fe20000000f00 */
[----:B------:R-:W-:-:S02]  /*1c60*/  IMAD.MOV.U32 R192, RZ, RZ, R60 ;  /* 0x000000ffffc07224 */ /* 0x000fc400078e003c */
[----:B-1----:R-:W-:Y:S02]  /*1c70*/  IMAD.MOV.U32 R190, RZ, RZ, R62 ;  /* 0x000000ffffbe7224 */ /* 0x002fe400078e003e */
[----:B------:R-:W-:Y:S02]  /*1c80*/  IMAD.MOV.U32 R191, RZ, RZ, R61 ;  /* 0x000000ffffbf7224 */ /* 0x000fe400078e003d */
[----:B--2---:R-:W-:Y:S01]  /*1c90*/  IMAD.MOV.U32 R188, RZ, RZ, R64 ;  /* 0x000000ffffbc7224 */ /* 0x004fe200078e0040 */
[----:B------:R-:W-:Y:S01]  /*1ca0*/  MOV R189, R63 ;  /* 0x0000003f00bd7202 */ /* 0x000fe20000000f00 */
[----:B------:R-:W-:Y:S02]  /*1cb0*/  WARPGROUP.DEPBAR.LE gsb0, 0x0 ;  /* 0x00008000000079c5 */ /* 0x000fe40000010000 */
[----:B------:R-:W-:-:S06]  /*1cc0*/  WARPGROUP.ARRIVE ;  /* 0x00000000000079c5 */ /* 0x000fcc0000000000 */
[----:B------:R-:W-:Y:S01]  /*1cd0*/  HGMMA.64x128x16.F32 R24, gdesc[UR12], RZ, !UPT, gsb0 ;  /* 0x01e000000c1879f0 */ /* 0x000fe2000c0008ff */
[----:B------:R-:W-:Y:S02]  /*1ce0*/  UIADD3 UR12, UR4, 0x2, URZ ;  /* 0x00000002040c7890 */ /* 0x000fe4000fffe03f */
[----:B------:R-:W-:Y:S01]  /*1cf0*/  UIADD3 UR14, UR8, 0x2, URZ ;  /* 0x00000002080e7890 */ /* 0x000fe2000fffe03f */
[----:B------:R-:W-:Y:S01]  /*1d00*/  UMOV UR13, 0x40000040 ;  /* 0x40000040000d7882 */ /* 0x000fe20000000000 */
[----:B------:R-:W-:Y:S01]  /*1d10*/  UMOV UR15, 0x40000040 ;  /* 0x40000040000f7882 */ /* 0x000fe20000000000 */
[----:B------:R-:W-:Y:S02]  /*1d20*/  WARPGROUP.DEPBAR.LE gsb0, 0x0 ;  /* 0x00008000000079c5 */ /* 0x000fe40000010000 */
[----:B------:R-:W-:-:S06]  /*1d30*/  WARPGROUP.ARRIVE ;  /* 0x00000000000079c5 */ /* 0x000fcc0000000000 */
[----:B------:R-:W-:Y:S03]  /*1d40*/  HGMMA.64x128x16.F32 R188, gdesc[UR12], R188, gsb0 ;  /* 0x01e000000cbc79f0 */ /* 0x000fe600080008bc */
[----:B------:R-:W-:Y:S02]  /*1d50*/  WARPGROUP.DEPBAR.LE gsb0, 0x0 ;  /* 0x00008000000079c5 */ /* 0x000fe40000010000 */
[----:B------:R-:W-:Y:S04]  /*1d60*/  STL.64 [R1], R188 ;  /* 0x000000bc01007387 */ /* 0x000fe80000100a00 */
[----:B------:R-:W-:Y:S04]  /*1d70*/  STL.64 [R1+0x8], R190 ;  /* 0x000008be01007387 */ /* 0x000fe80000100a00 */
        /* <DEDUP_REMOVED lines=11> */
[----:B------:R1:W-:Y:S04]  /*1e30*/  STL.64 [R1+0x68], R214 ;  /* 0x000068d601007387 */ /* 0x0003e80000100a00 */
        /* <DEDUP_REMOVED lines=18> */
[----:B-1----:R-:W2:Y:S04]  /*1f60*/  LDL.LU.64 R214, [R1+0x2d8] ;  /* 0x0002d80001d67983 */ /* 0x002ea80000300a00 */
[----:B------:R-:W2:Y:S04]  /*1f70*/  LDL.LU.64 R212, [R1+0x2d0] ;  /* 0x0002d00001d47983 */ /* 0x000ea80000300a00 */
        /* <DEDUP_REMOVED lines=11> */
[----:B------:R-:W2:Y:S01]  /*2030*/  LDL.LU.64 R188, [R1+0x270] ;  /* 0x0002700001bc7983 */ /* 0x000ea20000300a00 */
[----:B------:R-:W-:Y:S01]  /*2040*/  UIADD3 UR12, UR4, 0x202, URZ ;  /* 0x00000202040c7890 */ /* 0x000fe2000fffe03f */
[----:B------:R-:W-:Y:S01]  /*2050*/  UMOV UR13, 0x40000040 ;  /* 0x40000040000d7882 */ /* 0x000fe20000000000 */
[----:B--2---:R-:W-:-:S07]  /*2060*/  WARPGROUP.ARRIVE ;  /* 0x00000000000079c5 */ /* 0x004fce0000000000 */
[----:B------:R-:W-:Y:S01]  /*2070*/  HGMMA.64x128x16.F32 R152, gdesc[UR12], R152, gsb0 ;  /* 0x01e000000c9879f0 */ /* 0x000fe20008000898 */
[----:B------:R-:W-:Y:S02]  /*2080*/  UIADD3 UR12, UR4, 0x402, URZ ;  /* 0x00000402040c7890 */ /* 0x000fe4000fffe03f */
[----:B------:R-:W-:Y:S02]  /*2090*/  WARPGROUP.DEPBAR.LE gsb0, 0x0 ;  /* 0x00008000000079c5 */ /* 0x000fe40000010000 */
        /* <DEDUP_REMOVED lines=32> */
[----:B-1----:R-:W2:Y:S04]  /*22a0*/  LDL.LU.64 R152, [R1] ;  /* 0x0000000001987983 */ /* 0x002ea80000300a00 */
        /* <DEDUP_REMOVED lines=31> */
[----:B------:R-:W-:Y:S01]  /*24a0*/  WARPGROUP.ARRIVE ;  /* 0x00000000000079c5 */ /* 0x000fe20000000000 */
[----:B------:R-:W-:-:S05]  /*24b0*/  UMOV UR13, 0x40000040 ;  /* 0x40000040000d7882 */ /* 0x000fca0000000000 */
[----:B------:R-:W-:Y:S01]  /*24c0*/  HGMMA.64x128x16.F32 R88, gdesc[UR12], R88, gsb0 ;  /* 0x01e000000c5879f0 */ /* 0x000fe20008000858 */
[----:B------:R-:W-:Y:S01]  /*24d0*/  UIADD3 UR12, UR4, 0x602, URZ ;  /* 0x00000602040c7890 */ /* 0x000fe2000fffe03f */
[----:B------:R-:W-:Y:S01]  /*24e0*/  UMOV UR13, 0x40000040 ;  /* 0x40000040000d7882 */ /* 0x000fe20000000000 */
[----:B------:R-:W-:Y:S02]  /*24f0*/  WARPGROUP.DEPBAR.LE gsb0, 0x0 ;  /* 0x00008000000079c5 */ /* 0x000fe40000010000 */
[----:B------:R-:W-:-:S07]  /*2500*/  WARPGROUP.ARRIVE ;  /* 0x00000000000079c5 */ /* 0x000fce0000000000 */
[----:B------:R-:W-:Y:S01]  /*2510*/  HGMMA.64x128x16.F32 R24, gdesc[UR12], R24, gsb0 ;  /* 0x01e000000c1879f0 */ /* 0x000fe20008000818 */
[----:B------:R-:W-:Y:S02]  /*2520*/  UIADD3 UR12, UR4, 0x4, URZ ;  /* 0x00000004040c7890 */ /* 0x000fe4000fffe03f */
[----:B------:R-:W-:Y:S01]  /*2530*/  UIADD3 UR14, UR8, 0x4, URZ ;  /* 0x00000004080e7890 */ /* 0x000fe2000fffe03f */
[----:B------:R-:W-:Y:S01]  /*2540*/  UMOV UR13, 0x40000040 ;  /* 0x40000040000d7882 */ /* 0x000fe20000000000 */
[----:B------:R-:W-:Y:S01]  /*2550*/  UMOV UR15, 0x40000040 ;  /* 0x40000040000f7882 */ /* 0x000fe20000000000 */
[----:B------:R-:W-:Y:S02]  /*2560*/  WARPGROUP.DEPBAR.LE gsb0, 0x0 ;  /* 0x00008000000079c5 */ /* 0x000fe40000010000 */
[----:B--2---:R-:W-:-:S06]  /*2570*/  WARPGROUP.ARRIVE ;  /* 0x00000000000079c5 */ /* 0x004fcc0000000000 */
[----:B------:R-:W-:Y:S03]  /*2580*/  HGMMA.64x128x16.F32 R152, gdesc[UR12], R152, gsb0 ;  /* 0x01e000000c9879f0 */ /* 0x000fe60008000898 */
[----:B------:R-:W-:Y:S02]  /*2590*/  WARPGROUP.DEPBAR.LE gsb0, 0x0 ;  /* 0x00008000000079c5 */ /* 0x000fe40000010000 */
[----:B------:R-:W-:Y:S01]  /*25a0*/  STL.64 [R1], R152 ;  /* 0x0000009801007387 */ /* 0x000fe20000100a00 */
[----:B------:R-:W-:Y:S01]  /*25b0*/  IMAD.MOV.U32 R2, RZ, RZ, R214 ;  /* 0x000000ffff027224 */ /* 0x000fe200078e00d6 */
[----:B------:R-:W-:Y:S01]  /*25c0*/  MOV R3, R213 ;  /* 0x000000d500037202 */ /* 0x000fe20000000f00 */
[----:B------:R-:W-:Y:S01]  /*25d0*/  IMAD.MOV.U32 R0, RZ, RZ, R215 ;  /* 0x000000ffff007224 */ /* 0x000fe200078e00d7 */
[----:B------:R1:W-:Y:S01]  /*25e0*/  STL.64 [R1+0x8], R154 ;  /* 0x0000089a01007387 */ /* 0x0003e20000100a00 */
[----:B------:R-:W-:Y:S01]  /*25f0*/  IMAD.MOV.U32 R4, RZ, RZ, R212 ;  /* 0x000000ffff047224 */ /* 0x000fe200078e00d4 */
[----:B------:R-:W-:Y:S01]  /*2600*/  MOV R7, R209 ;  /* 0x000000d100077202 */ /* 0x000fe20000000f00 */
[----:B------:R-:W-:Y:S01]  /*2610*/  IMAD.MOV.U32 R6, RZ, RZ, R210 ;  /* 0x000000ffff067224 */ /* 0x000fe200078e00d2 */
[----:B------:R-:W2:Y:S01]  /*2620*/  LDL.LU.64 R214, [R1+0x268] ;  /* 0x0002680001d67983 */ /* 0x000ea20000300a00 */
        /* <DEDUP_REMOVED lines=52> */
[----:B------:R-:W-:-:S02]  /*2970*/  IMAD.MOV.U32 R234, RZ, RZ, R174 ;  /* 0x000000ffffea7224 */ /* 0x000fc400078e00ae */
[----:B------:R-:W-:Y:S01]  /*2980*/  IMAD.MOV.U32 R233, RZ, RZ, R175 ;  /* 0x000000ffffe97224 */ /* 0x000fe200078e00af */
[----:B------:R-:W2:Y:S01]  /*2990*/  LDL.LU.64 R186, [R1+0x1f8] ;  /* 0x0001f80001ba7983 */ /* 0x000ea20000300a00 */
[----:B------:R-:W-:Y:S02]  /*29a0*/  IMAD.MOV.U32 R236, RZ, RZ, R172 ;  /* 0x000000ffffec7224 */ /* 0x000fe400078e00ac */
[----:B------:R-:W-:Y:S01]  /*29b0*/  IMAD.MOV.U32 R238, RZ, RZ, R170 ;  /* 0x000000ffffee7224 */ /* 0x000fe200078e00aa */
[----:B------:R-:W2:Y:S01]  /*29c0*/  LDL.LU.64 R184, [R1+0x1f0] ;  /* 0x0001f00001b87983 */ /* 0x000ea20000300a00 */
[----:B------:R-:W-:Y:S02]  /*29d0*/  IMAD.MOV.U32 R237, RZ, RZ, R171 ;  /* 0x000000ffffed7224 */ /* 0x000fe400078e00ab */
        /* <DEDUP_REMOVED lines=14> */
[----:B------:R-:W-:-:S03]  /*2ac0*/  IMAD.MOV.U32 R252, RZ, RZ, R156 ;  /* 0x000000fffffc7224 */ /* 0x000fc600078e009c */
        /* <DEDUP_REMOVED lines=9> */
[----:B-1----:R-:W2:Y:S04]  /*2b60*/  LDL.LU.64 R154, [R1+0x178] ;  /* 0x00017800019a7983 */ /* 0x002ea80000300a00 */
[----:B------:R-:W2:Y:S01]  /*2b70*/  LDL.LU.64 R152, [R1+0x170] ;  /* 0x0001700001987983 */ /* 0x000ea20000300a00 */
[----:B------:R-:W-:Y:S01]  /*2b80*/  UIADD3 UR12, UR4, 0x204, URZ ;  /* 0x00000204040c7890 */ /* 0x000fe2000fffe03f */
[----:B------:R-:W-:Y:S01]  /*2b90*/  UMOV UR13, 0x40000040 ;  /* 0x40000040000d7882 */ /* 0x000fe20000000000 */
[----:B--2---:R-:W-:-:S07]  /*2ba0*/  WARPGROUP.ARRIVE ;  /* 0x00000000000079c5 */ /* 0x004fce0000000000 */
[----:B------:R-:W-:Y:S01]  /*2bb0*/  HGMMA.64x128x16.F32 R152, gdesc[UR12], R152, gsb0 ;  /* 0x01e000000c9879f0 */ /* 0x000fe20008000898 */
[----:B------:R-:W-:Y:S01]  /*2bc0*/  UIADD3 UR12, UR4, 0x404, URZ ;  /* 0x00000404040c7890 */ /* 0x000fe2000fffe03f */
[----:B------:R-:W-:Y:S01]  /*2bd0*/  UMOV UR13, 0x40000040 ;  /* 0x40000040000d7882 */ /* 0x000fe20000000000 */
        /* <DEDUP_REMOVED lines=15> */
[----:B-1----:R-:W2:Y:S04]  /*2cd0*/  LDL.LU R188, [R1] ;  /* 0x0000000001bc7983 */ /* 0x002ea80000300800 */
[----:B------:R-:W2:Y:S04]  /*2ce0*/  LDL.LU R189, [R1+0x4] ;  /* 0x0000040001bd7983 */ /* 0x000ea80000300800 */
[----:B------:R-:W2:Y:S04]  /*2cf0*/  LDL.LU R190, [R1+0x8] ;  /* 0x0000080001be7983 */ /* 0x000ea80000300800 */
[----:B------:R-:W2:Y:S01]  /*2d00*/  LDL.LU R191, [R1+0xc] ;  /* 0x00000c0001bf7983 */ /* 0x000ea20000300800 */
[----:B------:R-:W-:-:S06]  /*2d10*/  WARPGROUP.ARRIVE ;  /* 0x00000000000079c5 */ /* 0x000fcc0000000000 */
[----:B------:R-:W-:Y:S01]  /*2d20*/  HGMMA.64x128x16.F32 R88, gdesc[UR12], R88, gsb0 ;  /* 0x01e000000c5879f0 */ /* 0x000fe20008000858 */
[----:B------:R-:W-:Y:S01]  /*2d30*/  UIADD3 UR12, UR4, 0x604, URZ ;  /* 0x00000604040c7890 */ /* 0x000fe2000fffe03f */
[----:B------:R-:W-:Y:S01]  /*2d40*/  UMOV UR13, 0x40000040 ;  /* 0x40000040000d7882 */ /* 0x000fe20000000000 */
        /* <DEDUP_REMOVED lines=18> */
[----:B------:R-:W-:Y:S01]  /*2e70*/  IMAD.MOV.U32 R206, RZ, RZ, R238 ;  /* 0x000000ffffce7224 */ /* 0x000fe200078e00ee */
[----:B------:R-:W-:Y:S01]  /*2e80*/  MOV R238, R14 ;  /* 0x0000000e00ee7202 */ /* 0x000fe20000000f00 */
[----:B------:R-:W-:Y:S01]  /*2e90*/  IMAD.MOV.U32 R207, RZ, RZ, R237 ;  /* 0x000000ffffcf7224 */ /* 0x000fe200078e00ed */
[----:B------:R-:W-:Y:S02]  /*2ea0*/  WARPGROUP.DEPBAR.LE gsb0, 0x0 ;  /* 0x00008000000079c5 */ /* 0x000fe40000010000 */
[----:B------:R-:W-:-:S06]  /*2eb0*/  WARPGROUP.ARRIVE ;  /* 0x00000000000079c5 */ /* 0x000fcc0000000000 */
[----:B------:R-:W-:Y:S01]  /*2ec0*/  HGMMA.64x128x16.F32 R24, gdesc[UR12], R24, gsb0 ;  /* 0x01e000000c1879f0 */ /* 0x000fe20008000818 */
[----:B------:R-:W-:Y:S02]  /*2ed0*/  IMAD.MOV.U32 R208, RZ, RZ, R236 ;  /* 0x000000ffffd07224 */ /* 0x000fe400078e00ec */
[----:B------:R-:W-:Y:S01]  /*2ee0*/  IMAD.MOV.U32 R210, RZ, RZ, R234 ;  /* 0x000000ffffd27224 */ /* 0x000fe200078e00ea */
[----:B------:R-:W-:Y:S01]  /*2ef0*/  MOV R234, R18 ;  /* 0x0000001200ea7202 */ /* 0x000fe20000000f00 */
[----:B------:R-:W-:Y:S02]  /*2f00*/  IMAD.MOV.U32 R211, RZ, RZ, R233 ;  /* 0x000000ffffd37224 */ /* 0x000fe400078e00e9 */
[----:B------:R-:W-:Y:S02]  /*2f10*/  IMAD.MOV.U32 R212, RZ, RZ, R232 ;  /* 0x000000ffffd47224 */ /* 0x000fe400078e00e8 */
        /* <DEDUP_REMOVED lines=20> */
[----:B------:R-:W-:Y:S01]  /*3060*/  IMAD.MOV.U32 R251, RZ, RZ, R0 ;  /* 0x000000fffffb7224 */ /* 0x000fe200078e0000 */
[----:B------:R-:W-:-:S02]  /*3070*/  UIADD3 UR12, UR4, 0x6, URZ ;  /* 0x00000006040c7890 */ /* 0x000fc4000fffe03f */
[----:B------:R-:W-:Y:S01]  /*3080*/  UIADD3 UR14, UR8, 0x6, URZ ;  /* 0x00000006080e7890 */ /* 0x000fe2000fffe03f */
[----:B------:R-:W-:Y:S01]  /*3090*/  UMOV UR13, 0x40000040 ;  /* 0x40000040000d7882 */ /* 0x000fe20000000000 */
[----:B------:R-:W-:Y:S01]  /*30a0*/  UMOV UR15, 0x40000040 ;  /* 0x40000040000f7882 */ /* 0x000fe20000000000 */
[----:B------:R-:W-:Y:S02]  /*30b0*/  WARPGROUP.DEPBAR.LE gsb0, 0x0 ;  /* 0x00008000000079c5 */ /* 0x000fe40000010000 */
[----:B--2---:R-:W-:-:S06]  /*30c0*/  WARPGROUP.ARRIVE ;  /* 0x00000000000079c5 */ /* 0x004fcc0000000000 */
        /* <DEDUP_REMOVED lines=34> */
[----:B-1----:R-:W3:Y:S04]  /*32f0*/  LDL.LU.64 R214, [R1+0x168] ;  /* 0x0001680001d67983 */ /* 0x002ee80000300a00 */
[----:B------:R-:W3:Y:S04]  /*3300*/  LDL.LU.64 R212, [R1+0x160] ;  /* 0x0001600001d47983 */ /* 0x000ee80000300a00 */
        /* <DEDUP_REMOVED lines=11> */
[----:B------:R-:W3:Y:S01]  /*33c0*/  LDL.LU.64 R188, [R1+0x100] ;  /* 0x0001000001bc7983 */ /* 0x000ee20000300a00 */
[----:B------:R-:W-:Y:S01]  /*33d0*/  UIADD3 UR12, UR4, 0x206, URZ ;  /* 0x00000206040c7890 */ /* 0x000fe2000fffe03f */
[----:B------:R-:W-:Y:S01]  /*33e0*/  UMOV UR13, 0x40000040 ;  /* 0x40000040000d7882 */ /* 0x000fe20000000000 */
[----:B---3--:R-:W-:-:S07]  /*33f0*/  WARPGROUP.ARRIVE ;  /* 0x00000000000079c5 */ /* 0x008fce0000000000 */
[----:B------:R-:W-:Y:S01]  /*3400*/  HGMMA.64x128x16.F32 R152, gdesc[UR12], R152, gsb0 ;  /* 0x01e000000c9879f0 */ /* 0x000fe20008000898 */
[----:B------:R-:W-:Y:S01]  /*3410*/  UIADD3 UR12, UR4, 0x406, URZ ;  /* 0x00000406040c7890 */ /* 0x000fe2000fffe03f */
[----:B------:R-:W-:Y:S01]  /*3420*/  UMOV UR13, 0x40000040 ;  /* 0x40000040000d7882 */ /* 0x000fe20000000000 */
[----:B------:R-:W-:Y:S02]  /*3430*/  WARPGROUP.DEPBAR.LE gsb0, 0x0 ;  /* 0x00008000000079c5 */ /* 0x000fe40000010000 */
[----:B------:R-:W-:-:S07]  /*3440*/  WARPGROUP.ARRIVE ;  /* 0x00000000000079c5 */ /* 0x000fce0000000000 */
[----:B------:R-:W-:Y:S01]  /*3450*/  HGMMA.64x128x16.F32 R88, gdesc[UR12], R88, gsb0 ;  /* 0x01e000000c5879f0 */ /* 0x000fe20008000858 */
[----:B------:R-:W-:Y:S01]  /*3460*/  UIADD3 UR12, UR4, 0x606, URZ ;  /* 0x00000606040c7890 */ /* 0x000fe2000fffe03f */
[----:B------:R-:W-:Y:S02]  /*3470*/  UMOV UR13, 0x40000040 ;  /* 0x40000040000d7882 */ /* 0x000fe40000000000 */
[----:B------:R-:W-:Y:S01]  /*3480*/  UMOV UR4, 0x1 ;  /* 0x0000000100047882 */ /* 0x000fe20000000000 */
[----:B------:R-:W-:Y:S02]  /*3490*/  WARPGROUP.DEPBAR.LE gsb0, 0x0 ;  /* 0x00008000000079c5 */ /* 0x000fe40000010000 */
[----:B------:R-:W-:-:S06]  /*34a0*/  WARPGROUP.ARRIVE ;  /* 0x00000000000079c5 */ /* 0x000fcc0000000000 */
[----:B--2---:R-:W-:Y:S03]  /*34b0*/  HGMMA.64x128x16.F32 R24, gdesc[UR12], R24, gsb0 ;  /* 0x01e000000c1879f0 */ /* 0x004fe60008000818 */
[----:B------:R-:W-:Y:S02]  /*34c0*/  WARPGROUP.DEPBAR.LE gsb0, 0x0 ;  /* 0x00008000000079c5 */ /* 0x000fe40000010000 */
.L_x_10:
[----:B------:R-:W-:-:S04]  /*34d0*/  UISETP.LT.AND UP0, UPT, UR5, 0x1, UPT ;  /* 0x000000010500788c */ /* 0x000fc8000bf01270 */
[----:B------:R-:W-:-:S04]  /*34e0*/  USEL UR7, UR5, 0x1, UP0 ;  /* 0x0000000105077887 */ /* 0x000fc80008000000 */
[----:B------:R-:W-:-:S04]  /*34f0*/  UIADD3 UR7, UR5, -UR7, URZ ;  /* 0x8000000705077290 */ /* 0x000fc8000fffe03f */
[----:B------:R-:W-:-:S06]  /*3500*/  UISETP.GE.AND UP0, UPT, UR7, 0x1, UPT ;  /* 0x000000010700788c */ /* 0x000fcc000bf06270 */
[----:B------:R-:W-:-:S13]  /*3510*/  PLOP3.LUT P1, PT, PT, PT, UP0, 0x80, 0x0 ;  /* 0x000000000000781c */ /* 0x000fda0003f2f008 */
[----:B------:R-:W-:Y:S05]  /*3520*/  @!P1 BRA `(.L_x_13) ;  /* 0x0000002800a09947 */ /* 0x000fea0003800000 */
[----:B------:R-:W-:Y:S01]  /*3530*/  IMAD.MOV.U32 R3, RZ, RZ, RZ ;  /* 0x000000ffff037224 */ /* 0x000fe200078e00ff */
[----:B------:R-:W-:Y:S02]  /*3540*/  ULOP3.LUT UR23, UR6, 0x1, URZ, 0xfc, !UPT ;  /* 0x0000000106177892 */ /* 0x000fe4000f8efc3f */
[----:B------:R-:W-:Y:S01]  /*3550*/  UISETP.NE.U32.AND UP0, UPT, UR4, URZ, UPT ;  /* 0x0000003f0400728c */ /* 0x000fe2000bf05070 */
[----:B------:R-:W-:Y:S01]  /*3560*/  UMOV UR8, UR7 ;  /* 0x0000000700087c82 */ /* 0x000fe20008000000 */
[----:B------:R-:W-:-:S09]  /*3570*/  UMOV UR5, URZ ;  /* 0x0000003f00057c82 */ /* 0x000fd20008000000 */
.L_x_18:
[----:B------:R-:W-:-:S06]  /*3580*/  UISETP.NE.AND UP1, UPT, UR23, 0x3, UPT ;  /* 0x000000031700788c */ /* 0x000fcc000bf25270 */
[----:B------:R-:W-:-:S13]  /*3590*/  PLOP3.LUT P2, PT, PT, PT, UP1, 0x80, 0x0 ;  /* 0x000000000000781c */ /* 0x000fda0003f4f018 */
[----:B------:R-:W-:Y:S05]  /*35a0*/  @!P2 BRA `(.L_x_14) ;  /* 0x000000000004a947 */ /* 0x000fea0003800000 */
[----:B------:R-:W-:Y:S01]  /*35b0*/  BPT.TRAP 0x1 ;  /* 0x000000040000795c */ /* 0x000fe20000300000 */
.L_x_14:
[----:B------:R-:W1:Y:S01]  /*35c0*/  S2UR UR10, SR_CgaCtaId ;  /* 0x00000000000a79c3 */ /* 0x000e620000008800 */
[----:B------:R-:W-:Y:S01]  /*35d0*/  UMOV UR9, 0x400 ;  /* 0x0000040000097882 */ /* 0x000fe20000000000 */
[----:B------:R-:W-:Y:S01]  /*35e0*/  SHF.L.U32 R2, R3, 0x1f, RZ ;  /* 0x0000001f03027819 */ /* 0x000fe200000006ff */
[----:B-1----:R-:W-:-:S04]  /*35f0*/  ULEA UR9, UR10, UR9, 0x18 ;  /* 0x000000090a097291 */ /* 0x002fc8000f8ec03f */
[----:B------:R-:W-:-:S12]  /*3600*/  ULEA UR10, UR4, UR9, 0x3 ;  /* 0x00000009040a7291 */ /* 0x000fd8000f8e183f */
.L_x_15:
[----:B-1----:R-:W-:-:S04]  /*3610*/  IMAD.U32 R0, RZ, RZ, UR10 ;  /* 0x0000000aff007e24 */ /* 0x002fc8000f8e00ff */
[----:B------:R1:W2:Y:S03]  /*3620*/  SYNCS.PHASECHK.TRANS64.TRYWAIT P1, [R0+URZ+0x30000], R2 ;  /* 0x03000002000075a7 */ /* 0x0002a6000802017f */
[----:B--2---:R-:W-:Y:S05]  /*3630*/  @!P1 NANOSLEEP.SYNCS 0x989680 ;  /* 0x009896800000995d */ /* 0x004fea0003900000 */
[----:B------:R-:W2:Y:S02]  /*3640*/  @!P1 SYNCS.PHASECHK.TRANS64 P1, [R0+URZ+0x30000], R2 ;  /* 0x03000002000095a7 */ /* 0x000ea4000802007f */
[----:B--2---:R-:W-:Y:S05]  /*3650*/  @!P1 BRA `(.L_x_15) ;  /* 0xfffffffc00ec9947 */ /* 0x004fea000383ffff */
        /* <DEDUP_REMOVED lines=32> */
[----:B--2---:R-:W2:Y:S04]  /*3860*/  LDL.LU.64 R24, [R1] ;  /* 0x0000000001187983 */ /* 0x004ea80000300a00 */
        /* <DEDUP_REMOVED lines=31> */
[----:B------:R-:W-:-:S02]  /*3a60*/  UIADD3 UR12, UR9, 0x20000, URZ ;  /* 0x00020000090c7890 */ /* 0x000fc4000fffe03f */
[----:B------:R-:W-:Y:S01]  /*3a70*/  USHF.R.U32.HI UR10, URZ, 0x4, UR9 ;  /* 0x000000043f0a7899 */ /* 0x000fe20008011609 */
[----:B------:R3:W-:Y:S01]  /*3a80*/  STL [R1+0x170], R3 ;  /* 0x0001700301007387 */ /* 0x0007e20000100800 */
[----:B------:R-:W-:Y:S02]  /*3a90*/  USHF.R.U32.HI UR12, URZ, 0x4, UR12 ;  /* 0x000000043f0c7899 */ /* 0x000fe4000801160c */
[----:B------:R-:W-:Y:S02]  /*3aa0*/  ULOP3.LUT UR10, UR10, 0x3fff, URZ, 0xc0, !UPT ;  /* 0x00003fff0a0a7892 */ /* 0x000fe4000f8ec03f */
[----:B------:R-:W-:Y:S02]  /*3ab0*/  ULOP3.LUT UR12, UR12, 0x3fff, URZ, 0xc0, !UPT ;  /* 0x00003fff0c0c7892 */ /* 0x000fe4000f8ec03f */
[----:B------:R-:W-:Y:S02]  /*3ac0*/  ULOP3.LUT UR10, UR10, 0x10000, URZ, 0xfc, !UPT ;  /* 0x000100000a0a7892 */ /* 0x000fe4000f8efc3f */
[----:B------:R-:W-:-:S02]  /*3ad0*/  ULOP3.LUT UR12, UR12, 0x10000, URZ, 0xfc, !UPT ;  /* 0x000100000c0c7892 */ /* 0x000fc4000f8efc3f */
[----:B------:R-:W-:Y:S02]  /*3ae0*/  ULEA UR10, UR4, UR10, 0xb ;  /* 0x0000000a040a7291 */ /* 0x000fe4000f8e583f */
[----:B------:R-:W-:Y:S01]  /*3af0*/  ULEA UR12, UR4, UR12, 0xa ;  /* 0x0000000c040c7291 */ /* 0x000fe2000f8e503f */
[----:B------:R-:W-:Y:S01]  /*3b00*/  UMOV UR17, 0x40000040 ;  /* 0x4000004000117882 */ /* 0x000fe20000000000 */
[----:B------:R-:W-:-:S03]  /*3b10*/  UMOV UR19, 0x40000040 ;  /* 0x4000004000137882 */ /* 0x000fc60000000000 */
[----:B------:R-:W-:Y:S02]  /*3b20*/  UMOV UR16, UR10 ;  /* 0x0000000a00107c82 */ /* 0x000fe40008000000 */
[----:B------:R-:W-:Y:S01]  /*3b30*/  UMOV UR18, UR12 ;  /* 0x0000000c00127c82 */ /* 0x000fe20008000000 */
[----:B--2---:R-:W-:-:S06]  /*3b40*/  WARPGROUP.ARRIVE ;  /* 0x00000000000079c5 */ /* 0x004fcc0000000000 */
[----:B------:R-:W-:Y:S01]  /*3b50*/  HGMMA.64x128x16.F32 R24, gdesc[UR16], R24, UP0, gsb0 ;  /* 0x01e00000101879f0 */ /* 0x000fe2000b800818 */
[----:B------:R-:W-:Y:S01]  /*3b60*/  UIADD3 UR16, UR10, 0x200, URZ ;  /* 0x000002000a107890 */ /* 0x000fe2000fffe03f */
[----:B------:R-:W-:Y:S01]  /*3b70*/  UMOV UR17, 0x40000040 ;  /* 0x4000004000117882 */ /* 0x000fe20000000000 */
[----:B------:R-:W-:Y:S02]  /*3b80*/  WARPGROUP.DEPBAR.LE gsb0, 0x0 ;  /* 0x00008000000079c5 */ /* 0x000fe40000010000 */
[----:B------:R-:W-:Y:S01]  /*3b90*/  STL.64 [R1], R24 ;  /* 0x0000001801007387 */ /* 0x000fe20000100a00 */
[----:B-1----:R-:W-:Y:S01]  /*3ba0*/  IMAD.MOV.U32 R2, RZ, RZ, R86 ;  /* 0x000000ffff027224 */ /* 0x002fe200078e0056 */
[----:B------:R-:W-:Y:S01]  /*3bb0*/  MOV R4, R84 ;  /* 0x0000005400047202 */ /* 0x000fe20000000f00 */
[----:B------:R-:W-:Y:S01]  /*3bc0*/  IMAD.MOV.U32 R0, RZ, RZ, R87 ;  /* 0x000000ffff007224 */ /* 0x000fe200078e0057 */
[----:B------:R1:W-:Y:S01]  /*3bd0*/  STL.64 [R1+0x8], R26 ;  /* 0x0000081a01007387 */ /* 0x0003e20000100a00 */
[----:B---3--:R-:W-:Y:S01]  /*3be0*/  IMAD.MOV.U32 R3, RZ, RZ, R85 ;  /* 0x000000ffff037224 */ /* 0x008fe200078e0055 */
        /* <DEDUP_REMOVED lines=28> */
[----:B------:R-:W-:Y:S01]  /*3db0*/  WARPGROUP.ARRIVE ;  /* 0x00000000000079c5 */ /* 0x000fe20000000000 */
        /* <DEDUP_REMOVED lines=15> */
[----:B------:R-:W-:Y:S01]  /*3eb0*/  HGMMA.64x128x16.F32 R152, gdesc[UR16], R152, UP0, gsb0 ;  /* 0x01e00000109879f0 */ /* 0x000fe2000b800898 */
        /* <DEDUP_REMOVED lines=45> */
[----:B------:R-:W-:-:S03]  /*4190*/  WARPGROUP.DEPBAR.LE gsb0, 0x0 ;  /* 0x00008000000079c5 */ /* 0x000fc60000010000 */
        /* <DEDUP_REMOVED lines=14> */
[----:B-1----:R-:W3:Y:S04]  /*4280*/  LDL.LU R188, [R1] ;  /* 0x0000000001bc7983 */ /* 0x002ee80000300800 */
[----:B------:R-:W3:Y:S04]  /*4290*/  LDL.LU R189, [R1+0x4] ;  /* 0x0000040001bd7983 */ /* 0x000ee80000300800 */
[----:B------:R-:W3:Y:S04]  /*42a0*/  LDL.LU R190, [R1+0x8] ;  /* 0x0000080001be7983 */ /* 0x000ee80000300800 */
[----:B------:R-:W3:Y:S01]  /*42b0*/  LDL.LU R191, [R1+0xc] ;  /* 0x00000c0001bf7983 */ /* 0x000ee20000300800 */
[----:B------:R-:W-:Y:S01]  /*42c0*/  UIADD3 UR16, UR10, 0x400, URZ ;  /* 0x000004000a107890 */ /* 0x000fe2000fffe03f */
[----:B------:R-:W-:Y:S01]  /*42d0*/  WARPGROUP.ARRIVE ;  /* 0x00000000000079c5 */ /* 0x000fe20000000000 */
[----:B------:R-:W-:-:S07]  /*42e0*/  UMOV UR17, 0x40000040 ;  /* 0x4000004000117882 */ /* 0x000fce0000000000 */
[----:B------:R-:W-:Y:S01]  /*42f0*/  HGMMA.64x128x16.F32 R88, gdesc[UR16], R88, UP0, gsb0 ;  /* 0x01e00000105879f0 */ /* 0x000fe2000b800858 */
[----:B------:R-:W-:Y:S01]  /*4300*/  UIADD3 UR16, UR10, 0x600, URZ ;  /* 0x000006000a107890 */ /* 0x000fe2000fffe03f */
        /* <DEDUP_REMOVED lines=21> */
[----:B------:R-:W-:Y:S02]  /*4460*/  WARPGROUP.DEPBAR.LE gsb0, 0x0 ;  /* 0x00008000000079c5 */ /* 0x000fe40000010000 */
[----:B--2---:R-:W-:-:S06]  /*4470*/  WARPGROUP.ARRIVE ;  /* 0x00000000000079c5 */ /* 0x004fcc0000000000 */
[----:B------:R-:W-:Y:S01]  /*4480*/  HGMMA.64x128x16.F32 R24, gdesc[UR16], R24, UP0, gsb0 ;  /* 0x01e00000101879f0 */ /* 0x000fe2000b800818 */
[----:B------:R-:W-:Y:S01]  /*4490*/  IMAD.MOV.U32 R207, RZ, RZ, R237 ;  /* 0x000000ffffcf7224 */ /* 0x000fe200078e00ed */
[----:B------:R-:W-:Y:S01]  /*44a0*/  MOV R237, R15 ;  /* 0x0000000f00ed7202 */ /* 0x000fe20000000f00 */
[----:B------:R-:W-:Y:S02]  /*44b0*/  IMAD.MOV.U32 R209, RZ, RZ, R235 ;  /* 0x000000ffffd17224 */ /* 0x000fe400078e00eb */
[----:B------:R-:W-:Y:S02]  /*44c0*/  IMAD.MOV.U32 R210, RZ, RZ, R234 ;  /* 0x000000ffffd27224 */ /* 0x000fe400078e00ea */
[----:B------:R-:W-:Y:S01]  /*44d0*/  IMAD.MOV.U32 R211, RZ, RZ, R233 ;  /* 0x000000ffffd37224 */ /* 0x000fe200078e00e9 */
[----:B------:R-:W-:Y:S01]  /*44e0*/  MOV R233, R19 ;  /* 0x0000001300e97202 */ /* 0x000fe20000000f00 */
[----:B------:R-:W-:Y:S02]  /*44f0*/  IMAD.MOV.U32 R213, RZ, RZ, R231 ;  /* 0x000000ffffd57224 */ /* 0x000fe400078e00e7 */
[----:B------:R-:W-:-:S02]  /*4500*/  IMAD.MOV.U32 R214, RZ, RZ, R230 ;  /* 0x000000ffffd67224 */ /* 0x000fc400078e00e6 */
[----:B------:R-:W-:Y:S01]  /*4510*/  IMAD.MOV.U32 R215, RZ, RZ, R229 ;  /* 0x000000ffffd77224 */ /* 0x000fe200078e00e5 */
[----:B------:R-:W-:Y:S01]  /*4520*/  MOV R229, R23 ;  /* 0x0000001700e57202 */ /* 0x000fe20000000f00 */
        /* <DEDUP_REMOVED lines=22> */
[----:B---3--:R-:W-:-:S06]  /*4690*/  WARPGROUP.ARRIVE ;  /* 0x00000000000079c5 */ /* 0x008fcc0000000000 */
        /* <DEDUP_REMOVED lines=143> */
[----:B------:R-:W-:-:S02]  /*4f90*/  IMAD.MOV.U32 R6, RZ, RZ, R211 ;  /* 0x000000ffff067224 */ /* 0x000fc400078e00d3 */
[----:B------:R-:W-:Y:S01]  /*4fa0*/  IMAD.MOV.U32 R9, RZ, RZ, R208 ;  /* 0x000000ffff097224 */ /* 0x000fe200078e00d0 */
[----:B------:R-:W2:Y:S01]  /*4fb0*/  LDL.LU.64 R212, [R1+0x268] ;  /* 0x0002680001d47983 */ /* 0x000ea20000300a00 */
[----:B------:R-:W-:Y:S01]  /*4fc0*/  IMAD.MOV.U32 R11, RZ, RZ, R206 ;  /* 0x000000ffff0b7224 */ /* 0x000fe200078e00ce */
[----:B------:R-:W-:Y:S01]  /*4fd0*/  MOV R12, R205 ;  /* 0x000000cd000c7202 */ /* 0x000fe20000000f00 */
[----:B------:R-:W-:Y:S01]  /*4fe0*/  IMAD.MOV.U32 R10, RZ, RZ, R207 ;  /* 0x000000ffff0a7224 */ /* 0x000fe200078e00cf */
[----:B------:R-:W2:Y:S01]  /*4ff0*/  LDL.LU.64 R210, [R1+0x260] ;  /* 0x0002600001d27983 */ /* 0x000ea20000300a00 */
[----:B------:R-:W-:-:S03]  /*5000*/  IMAD.MOV.U32 R13, RZ, RZ, R204 ;  /* 0x000000ffff0d7224 */ /* 0x000fc600078e00cc */
        /* <DEDUP_REMOVED lines=127> */
[----:B------:R-:W-:-:S02]  /*5800*/  WARPGROUP.DEPBAR.LE gsb0, 0x0 ;  /* 0x00008000000079c5 */ /* 0x000fc40000010000 */
        /* <DEDUP_REMOVED lines=23> */
[----:B------:R-:W-:Y:S01]  /*5980*/  IMAD.MOV.U32 R250, RZ, RZ, R2 ;  /* 0x000000fffffa7224 */ /* 0x000fe200078e0002 */
[----:B------:R-:W-:Y:S01]  /*5990*/  UIADD3 UR14, UR10, 0x6, URZ ;  /* 0x000000060a0e7890 */ /* 0x000fe2000fffe03f */
[----:B------:R-:W-:Y:S01]  /*59a0*/  IMAD.MOV.U32 R233, RZ, RZ, R20 ;  /* 0x000000ffffe97224 */ /* 0x000fe200078e0014 */
[----:B------:R-:W-:Y:S01]  /*59b0*/  UIADD3 UR16, UR12, 0x6, URZ ;  /* 0x000000060c107890 */ /* 0x000fe2000fffe03f */
[----:B------:R-:W-:Y:S01]  /*59c0*/  IMAD.MOV.U32 R234, RZ, RZ, R19 ;  /* 0x000000ffffea7224 */ /* 0x000fe200078e0013 */
[----:B------:R-:W-:Y:S01]  /*59d0*/  UMOV UR13, 0x40000040 ;  /* 0x40000040000d7882 */ /* 0x000fe20000000000 */
[----:B------:R-:W-:Y:S01]  /*59e0*/  IMAD.MOV.U32 R237, RZ, RZ, R16 ;  /* 0x000000ffffed7224 */ /* 0x000fe200078e0010 */
[----:B------:R-:W-:Y:S01]  /*59f0*/  UMOV UR15, 0x40000040 ;  /* 0x40000040000f7882 */ /* 0x000fe20000000000 */
[----:B------:R-:W-:Y:S01]  /*5a00*/  UMOV UR12, UR14 ;  /* 0x0000000e000c7c82 */ /* 0x000fe20008000000 */
[----:B------:R1:W5:Y:S01]  /*5a10*/  LDL.LU R3, [R1+0x170] ;  /* 0x0001700001037983 */ /* 0x0003620000300800 */
[----:B------:R-:W-:Y:S01]  /*5a20*/  UMOV UR14, UR16 ;  /* 0x00000010000e7c82 */ /* 0x000fe20008000000 */
[----:B------:R-:W-:-:S02]  /*5a30*/  WARPGROUP.DEPBAR.LE gsb0, 0x0 ;  /* 0x00008000000079c5 */ /* 0x000fc40000010000 */
        /* <DEDUP_REMOVED lines=35> */
[----:B--2---:R-:W2:Y:S04]  /*5c70*/  LDL.LU.64 R214, [R1+0x168] ;  /* 0x0001680001d67983 */ /* 0x004ea80000300a00 */
        /* <DEDUP_REMOVED lines=20> */
[----:B------:R-:W-:-:S07]  /*5dc0*/  WARPGROUP.ARRIVE ;  /* 0x00000000000079c5 */ /* 0x000fce0000000000 */
[----:B------:R-:W-:Y:S01]  /*5dd0*/  HGMMA.64x128x16.F32 R88, gdesc[UR12], R88, gsb0 ;  /* 0x01e000000c5879f0 */ /* 0x000fe20008000858 */
[----:B------:R-:W-:Y:S01]  /*5de0*/  UIADD3 UR12, UR10, 0x606, URZ ;  /* 0x000006060a0c7890 */ /* 0x000fe2000fffe03f */
[----:B------:R-:W-:Y:S01]  /*5df0*/  UMOV UR13, 0x40000040 ;  /* 0x40000040000d7882 */ /* 0x000fe20000000000 */
[----:B------:R-:W-:Y:S02]  /*5e00*/  WARPGROUP.DEPBAR.LE gsb0, 0x0 ;  /* 0x00008000000079c5 */ /* 0x000fe40000010000 */
[----:B------:R-:W-:-:S07]  /*5e10*/  WARPGROUP.ARRIVE ;  /* 0x00000000000079c5 */ /* 0x000fce0000000000 */
[----:B------:R-:W-:Y:S03]  /*5e20*/  HGMMA.64x128x16.F32 R24, gdesc[UR12], R24, gsb0 ;  /* 0x01e000000c1879f0 */ /* 0x000fe60008000818 */
[----:B------:R-:W-:Y:S02]  /*5e30*/  WARPGROUP.DEPBAR.LE gsb0, 0x0 ;  /* 0x00008000000079c5 */ /* 0x000fe40000010000 */
[----:B-1----:R-:W-:Y:S05]  /*5e40*/  @!P2 BRA `(.L_x_16) ;  /* 0x000000000004a947 */ /* 0x002fea0003800000 */
[----:B------:R-:W-:Y:S01]  /*5e50*/  BPT.TRAP 0x1 ;  /* 0x000000040000795c */ /* 0x000fe20000300000 */
.L_x_16:
[----:B------:R-:W-:Y:S02]  /*5e60*/  UISETP.GT.U32.AND UP0, UPT, UR6, 0x1, UPT ;  /* 0x000000010600788c */ /* 0x000fe4000bf04070 */
[----:B------:R-:W-:-:S04]  /*5e70*/  ULEA UR9, UR5, UR9, 0x3 ;  /* 0x0000000905097291 */ /* 0x000fc8000f8e183f */
[----:B------:R-:W-:Y:S01]  /*5e80*/  UIADD3 UR9, UR9, 0x30020, URZ ;  /* 0x0003002009097890 */ /* 0x000fe2000fffe03f */
[----:B------:R-:W-:-:S03]  /*5e90*/  PLOP3.LUT P1, PT, PT, PT, UP0, 0x80, 0x0 ;  /* 0x000000000000781c */ /* 0x000fc60003f2f008 */
[----:B------:R-:W-:-:S09]  /*5ea0*/  UPRMT UR9, URZ, 0x654, UR9 ;  /* 0x000006543f097896 */ /* 0x000fd20008000009 */
[----:B------:R-:W-:Y:S01]  /*5eb0*/  SYNCS.ARRIVE.TRANS64.RED.A1T0 RZ, [UR9], RZ ;  /* 0x000000ffffff79a7 */ /* 0x000fe20008100409 */
[----:B------:R-:W-:Y:S05]  /*5ec0*/  @P1 BRA `(.L_x_17) ;  /* 0x0000000000041947 */ /* 0x000fea0003800000 */
[----:B------:R-:W-:Y:S01]  /*5ed0*/  BPT.TRAP 0x1 ;  /* 0x000000040000795c */ /* 0x000fe20000300000 */
.L_x_17:
[----:B------:R-:W-:Y:S02]  /*5ee0*/  UISETP.GT.AND UP2, UPT, UR8, 0x1, UPT ;  /* 0x000000010800788c */ /* 0x000fe4000bf44270 */
[----:B------:R-:W-:Y:S02]  /*5ef0*/  UIADD3 UR4, UR4, 0x1, URZ ;  /* 0x0000000104047890 */ /* 0x000fe4000fffe03f */
[----:B------:R-:W-:Y:S02]  /*5f00*/  UIADD3 UR5, UR5, 0x1, URZ ;  /* 0x0000000105057890 */ /* 0x000fe4000fffe03f */
[----:B------:R-:W-:Y:S01]  /*5f10*/  PLOP3.LUT P1, PT, PT, PT, UP2, 0x80, 0x0 ;  /* 0x000000000000781c */ /* 0x000fe20003f2f028 */
[----:B------:R-:W-:Y:S02]  /*5f20*/  UISETP.NE.AND UP0, UPT, UR4, 0x4, UPT ;  /* 0x000000040400788c */ /* 0x000fe4000bf05270 */
[----:B------:R-:W-:Y:S02]  /*5f30*/  UISETP.NE.AND UP1, UPT, UR5, 0x4, UPT ;  /* 0x000000040500788c */ /* 0x000fe4000bf25270 */
[----:B------:R-:W-:-:S02]  /*5f40*/  USEL UR9, URZ, 0x1, UP0 ;  /* 0x000000013f097887 */ /* 0x000fc40008000000 */
[----:B------:R-:W-:Y:S02]  /*5f50*/  USEL UR4, UR4, URZ, UP0 ;  /* 0x0000003f04047287 */ /* 0x000fe40008000000 */
[----:B------:R-:W-:Y:S02]  /*5f60*/  UIADD3 UR8, UR8, -0x1, URZ ;  /* 0xffffffff08087890 */ /* 0x000fe4000fffe03f */
[----:B------:R-:W-:Y:S01]  /*5f70*/  USEL UR5, UR5, URZ, UP1 ;  /* 0x0000003f05057287 */ /* 0x000fe20008800000 */
[----:B-----5:R-:W-:Y:S01]  /*5f80*/  LOP3.LUT R3, R3, UR9, RZ, 0x3c, !PT ;  /* 0x0000000903037c12 */ /* 0x020fe2000f8e3cff */
[----:B------:R-:W-:Y:S01]  /*5f90*/  UPLOP3.LUT UP0, UPT, UPT, UPT, UPT, 0x80, 0x0 ;  /* 0x000000000000789c */ /* 0x000fe20003f0f070 */
[----:B------:R-:W-:Y:S10]  /*5fa0*/  @P1 BRA `(.L_x_18) ;  /* 0xffffffd400741947 */ /* 0x000ff4000383ffff */
.L_x_13:
[----:B------:R-:W-:Y:S05]  /*5fb0*/  @!P0 BRA `(.L_x_19) ;  /* 0x0000000000448947 */ /* 0x000fea0003800000 */
[----:B------:R-:W-:-:S04]  /*5fc0*/  ULOP3.LUT UR4, UR6, 0x1, URZ, 0xfc, !UPT ;  /* 0x0000000106047892 */ /* 0x000fc8000f8efc3f */
[----:B------:R-:W-:-:S06]  /*5fd0*/  UISETP.NE.AND UP0, UPT, UR4, 0x3, UPT ;  /* 0x000000030400788c */ /* 0x000fcc000bf05270 */
[----:B------:R-:W-:-:S13]  /*5fe0*/  PLOP3.LUT P0, PT, PT, PT, UP0, 0x80, 0x0 ;  /* 0x000000000000781c */ /* 0x000fda0003f0f008 */
[----:B------:R-:W-:Y:S05]  /*5ff0*/  @!P0 BRA `(.L_x_20) ;  /* 0x0000000000048947 */ /* 0x000fea0003800000 */
[----:B------:R-:W-:Y:S01]  /*6000*/  BPT.TRAP 0x1 ;  /* 0x000000040000795c */ /* 0x000fe20000300000 */
.L_x_20:
[----:B------:R-:W1:Y:S01]  /*6010*/  S2UR UR8, SR_CgaCtaId ;  /* 0x00000000000879c3 */ /* 0x000e620000008800 */
[----:B------:R-:W-:Y:S01]  /*6020*/  USHF.L.U32 UR4, UR7, 0x3, URZ ;  /* 0x0000000307047899 */ /* 0x000fe2000800063f */
[----:B------:R-:W-:Y:S01]  /*6030*/  UMOV UR5, 0x400 ;  /* 0x0000040000057882 */ /* 0x000fe20000000000 */
[----:B------:R-:W-:Y:S02]  /*6040*/  UISETP.GT.U32.AND UP0, UPT, UR6, 0x1, UPT ;  /* 0x000000010600788c */ /* 0x000fe4000bf04070 */
[----:B------:R-:W-:-:S04]  /*6050*/  ULOP3.LUT UR4, UR4, 0x18, URZ, 0xc0, !UPT ;  /* 0x0000001804047892 */ /* 0x000fc8000f8ec03f */
[----:B------:R-:W-:Y:S01]  /*6060*/  PLOP3.LUT P0, PT, PT, PT, UP0, 0x80, 0x0 ;  /* 0x000000000000781c */ /* 0x000fe20003f0f008 */
[----:B-1----:R-:W-:-:S04]  /*6070*/  ULEA UR5, UR8, UR5, 0x18 ;  /* 0x0000000508057291 */ /* 0x002fc8000f8ec03f */
[----:B------:R-:W-:-:S04]  /*6080*/  UIADD3 UR4, UR5, 0x30020, UR4 ;  /* 0x0003002005047890 */ /* 0x000fc8000fffe004 */
[----:B------:R-:W-:-:S09]  /*6090*/  UPRMT UR4, URZ, 0x654, UR4 ;  /* 0x000006543f047896 */ /* 0x000fd20008000004 */
[----:B------:R-:W-:Y:S01]  /*60a0*/  SYNCS.ARRIVE.TRANS64.RED.A1T0 RZ, [UR4], RZ ;  /* 0x000000ffffff79a7 */ /* 0x000fe20008100404 */
[----:B------:R-:W-:Y:S05]  /*60b0*/  @P0 BRA `(.L_x_19) ;  /* 0x0000000000040947 */ /* 0x000fea0003800000 */
[----:B------:R-:W-:Y:S01]  /*60c0*/  BPT.TRAP 0x1 ;  /* 0x000000040000795c */ /* 0x000fe20000300000 */
.L_x_19:
[----:B------:R-:W1:Y:S01]  /*60d0*/  S2R R2, SR_TID.X ;  /* 0x0000000000027919 */ /* 0x000e620000002100 */
[----:B------:R-:W-:Y:S01]  /*60e0*/  ULDC.64 UR4, c[0x0][0x280] ;  /* 0x0000a00000047ab9 */ /* 0x000fe20000000a00 */
[----:B------:R-:W2:Y:S01]  /*60f0*/  S2R R4, SR_CTAID.Y ;  /* 0x0000000000047919 */ /* 0x000ea20000002600 */
[----:B------:R-:W3:Y:S01]  /*6100*/  S2R R5, SR_CTAID.X ;  /* 0x0000000000057919 */ /* 0x000ee20000002500 */
[----:B-1----:R-:W-:-:S04]  /*6110*/  SHF.R.S32.HI R0, RZ, 0x1f, R2 ;  /* 0x0000001fff007819 */ /* 0x002fc80000011402 */
[----:B------:R-:W-:Y:S01]  /*6120*/  LEA.HI R0, R0, R2, RZ, 0x7 ;  /* 0x0000000200007211 */ /* 0x000fe200078f38ff */
[----:B--2---:R-:W-:-:S03]  /*6130*/  IMAD.SHL.U32 R4, R4, 0x80, RZ ;  /* 0x0000008004047824 */ /* 0x004fc600078e00ff */
[----:B------:R-:W-:Y:S02]  /*6140*/  LOP3.LUT R0, R0, 0xffffff80, RZ, 0xc0, !PT ;  /* 0xffffff8000007812 */ /* 0x000fe400078ec0ff */
[----:B------:R-:W-:-:S03]  /*6150*/  ISETP.GE.AND P0, PT, R4, UR5, PT ;  /* 0x0000000504007c0c */ /* 0x000fc6000bf06270 */
[----:B------:R-:W-:-:S05]  /*6160*/  IMAD.IADD R0, R2, 0x1, -R0 ;  /* 0x0000000102007824 */ /* 0x000fca00078e0a00 */
[----:B------:R-:W-:-:S04]  /*6170*/  SHF.R.S32.HI R3, RZ, 0x1f, R0 ;  /* 0x0000001fff037819 */ /* 0x000fc80000011400 */
[CC--:B------:R-:W-:Y:S02]  /*6180*/  LEA.HI R2, R3.reuse, R0.reuse, RZ, 0x2 ;  /* 0x0000000003027211 */ /* 0x0c0fe400078f10ff */
[----:B------:R-:W-:Y:S02]  /*6190*/  LEA.HI R3, R3, R0, RZ, 0x5 ;  /* 0x0000000003037211 */ /* 0x000fe400078f28ff */
[--C-:B------:R-:W-:Y:S02]  /*61a0*/  SHF.R.S32.HI R14, RZ, 0x2, R2.reuse ;  /* 0x00000002ff0e7819 */ /* 0x100fe40000011402 */
[----:B------:R-:W-:Y:S02]  /*61b0*/  SHF.R.S32.HI R15, RZ, 0x1f, R2 ;  /* 0x0000001fff0f7819 */ /* 0x000fe40000011402 */
[----:B------:R-:W-:Y:S02]  /*61c0*/  LOP3.LUT R2, R2, 0x7ffffffc, RZ, 0xc0, !PT ;  /* 0x7ffffffc02027812 */ /* 0x000fe400078ec0ff */
[----:B------:R-:W-:-:S03]  /*61d0*/  LEA.HI R15, R15, R14, RZ, 0x3 ;  /* 0x0000000e0f0f7211 */ /* 0x000fc600078f18ff */
[----:B------:R-:W-:Y:S01]  /*61e0*/  IMAD.IADD R2, R0, 0x1, -R2 ;  /* 0x0000000100027824 */ /* 0x000fe200078e0a02 */
[----:B------:R-:W-:-:S04]  /*61f0*/  LOP3.LUT R15, R15, 0xfffffff8, RZ, 0xc0, !PT ;  /* 0xfffffff80f0f7812 */ /* 0x000fc800078ec0ff */
[----:B------:R-:W-:Y:S01]  /*6200*/  SHF.L.U32 R0, R2, 0x1, RZ ;  /* 0x0000000102007819 */ /* 0x000fe200000006ff */
[----:B------:R-:W-:-:S03]  /*6210*/  IMAD.IADD R14, R14, 0x1, -R15 ;  /* 0x000000010e0e7824 */ /* 0x000fc600078e0a0f */
[----:B------:R-:W-:Y:S02]  /*6220*/  SHF.R.S32.HI R2, RZ, 0x1f, R0 ;  /* 0x0000001fff027819 */ /* 0x000fe40000011400 */
[----:B------:R-:W-:Y:S02]  /*6230*/  IADD3 R10, P1, R4, R0, RZ ;  /* 0x00000000040a7210 */ /* 0x000fe40007f3e0ff */
[----:B------:R-:W-:Y:S02]  /*6240*/  IADD3 R0, -R0, UR5, -R4 ;  /* 0x0000000500007c10 */ /* 0x000fe4000fffe904 */
[----:B------:R-:W-:Y:S01]  /*6250*/  LEA.HI.X.SX32 R11, R4, R2, 0x1, P1 ;  /* 0x00000002040b7211 */ /* 0x000fe200008f0eff */
[----:B---3--:R-:W-:Y:S01]  /*6260*/  IMAD.SHL.U32 R4, R5, 0x100, RZ ;  /* 0x0000010005047824 */ /* 0x008fe200078e00ff */
[----:B------:R-:W-:Y:S02]  /*6270*/  SHF.R.S32.HI R15, RZ, 0x1f, R14 ;  /* 0x0000001fff0f7819 */ /* 0x000fe4000001140e */
[----:B------:R-:W-:-:S02]  /*6280*/  SHF.R.S32.HI R2, RZ, 0x5, R3 ;  /* 0x00000005ff027819 */ /* 0x000fc40000011403 */
[----:B------:R-:W-:Y:S01]  /*6290*/  ISETP.GE.OR P0, PT, R4, UR4, P0 ;  /* 0x0000000404007c0c */ /* 0x000fe20008706670 */
[----:B------:R-:W-:-:S04]  /*62a0*/  IMAD.WIDE R12, R5, 0x100, R14 ;  /* 0x00000100050c7825 */ /* 0x000fc800078e020e */
[----:B------:R-:W-:-:S04]  /*62b0*/  IMAD.WIDE R12, R2, 0x10, R12 ;  /* 0x00000010020c7825 */ /* 0x000fc800078e020c */
[----:B------:R-:W-:-:S05]  /*62c0*/  IMAD R2, R2, -0x10, -R4 ;  /* 0xfffffff002027824 */ /* 0x000fca00078e0a04 */
[----:B------:R-:W-:Y:S01]  /*62d0*/  IADD3 R14, R2, UR4, -R14 ;  /* 0x00000004020e7c10 */ /* 0x000fe2000fffe80e */
[----:B------:R-:W-:Y:S06]  /*62e0*/  @P0 EXIT ;  /* 0x000000000000094d */ /* 0x000fec0003800000 */
[----:B------:R-:W-:Y:S01]  /*62f0*/  FSETP.NEU.AND P2, PT, RZ, UR22, PT ;  /* 0x00000016ff007c0b */ /* 0x000fe2000bf4d000 */
[----:B------:R-:W-:Y:S01]  /*6300*/  ULDC.64 UR14, c[0x0][0x5d0] ;  /* 0x00017400000e7ab9 */ /* 0x000fe20000000a00 */
[----:B------:R-:W-:Y:S01]  /*6310*/  ISETP.GT.AND P0, PT, R14, RZ, PT ;  /* 0x000000ff0e00720c */ /* 0x000fe20003f04270 */
[----:B------:R-:W-:Y:S01]  /*6320*/  IMAD R2, R13, UR14, RZ ;  /* 0x0000000e0d027c24 */ /* 0x000fe2000f8e02ff */
[----:B------:R-:W-:Y:S02]  /*6330*/  USHF.L.U64.HI UR5, UR14, 0x3, UR15 ;  /* 0x000000030e057899 */ /* 0x000fe4000801020f */
[----:B------:R-:W-:Y:S01]  /*6340*/  IMAD.WIDE.U32 R4, R12, UR14, R10 ;  /* 0x0000000e0c047c25 */ /* 0x000fe2000f8e000a */
[----:B------:R-:W-:Y:S01]  /*6350*/  USHF.L.U32 UR4, UR14, 0x3, URZ ;  /* 0x000000030e047899 */ /* 0x000fe2000800063f */
[----:B------:R-:W-:Y:S02]  /*6360*/  ISETP.GT.AND P1, PT, R0, RZ, P0 ;  /* 0x000000ff0000720c */ /* 0x000fe40000724270 */
[----:B------:R-:W-:-:S04]  /*6370*/  IMAD R2, R12, UR15, R2 ;  /* 0x0000000f0c027c24 */ /* 0x000fc8000f8e0202 */
[----:B------:R-:W-:Y:S01]  /*6380*/  IMAD.IADD R3, R5, 0x1, R2 ;  /* 0x0000000105037824 */ /* 0x000fe200078e0202 */
[----:B------:R-:W-:Y:S06]  /*6390*/  @!P2 BRA `(.L_x_21) ;  /* 0x000000b000c0a947 */ /* 0x000fec0003800000 */
[----:B------:R-:W-:Y:S01]  /*63a0*/  ULDC.64 UR6, c[0x0][0x5c8] ;  /* 0x0001720000067ab9 */ /* 0x000fe20000000a00 */
[----:B------:R-:W-:Y:S01]  /*63b0*/  ULDC.64 UR16, c[0x0][0x5b0] ;  /* 0x00016c0000107ab9 */ /* 0x000fe20000000a00 */
[C---:B------:R-:W-:Y:S01]  /*63c0*/  LEA R2, P2, R4.reuse, UR6, 0x1 ;  /* 0x0000000604027c11 */ /* 0x040fe2000f8408ff */
[----:B------:R-:W-:Y:S01]  /*63d0*/  IMAD R6, R13, UR16, RZ ;  /* 0x000000100d067c24 */ /* 0x000fe2000f8e02ff */
[----:B------:R-:W-:Y:S01]  /*63e0*/  ULDC.64 UR18, c[0x0][0x5a8] ;  /* 0x00016a0000127ab9 */ /* 0x000fe20000000a00 */
[----:B------:R-:W2:Y:S01]  /*63f0*/  LDL.LU R7, [R1] ;  /* 0x0000000001077983 */ /* 0x000ea20000300800 */
[----:B------:R-:W-:Y:S01]  /*6400*/  LEA.HI.X R3, R4, UR7, R3, 0x1, P2 ;  /* 0x0000000704037c11 */ /* 0x000fe200090f0c03 */
[C---:B------:R-:W-:Y:S02]  /*6410*/  IMAD R6, R12.reuse, UR17, R6 ;  /* 0x000000110c067c24 */ /* 0x040fe4000f8e0206 */
[----:B------:R-:W-:-:S03]  /*6420*/  IMAD.WIDE.U32 R4, R12, UR16, R10 ;  /* 0x000000100c047c25 */ /* 0x000fc6000f8e000a */
[----:B------:R-:W-:Y:S02]  /*6430*/  LEA R8, P2, R4, UR18, 0x1 ;  /* 0x0000001204087c11 */ /* 0x000fe4000f8408ff */
[----:B------:R-:W-:-:S04]  /*6440*/  IADD3 R5, R5, R6, RZ ;  /* 0x0000000605057210 */ /* 0x000fc80007ffe0ff */
[----:B------:R-:W-:-:S05]  /*6450*/  LEA.HI.X R9, R4, UR19, R5, 0x1, P2 ;  /* 0x0000001304097c11 */ /* 0x000fca00090f0c05 */
[----:B------:R-:W3:Y:S01]  /*6460*/  @P1 LDG.E.LTC128B.U16 R15, desc[UR20][R8.64] ;  /* 0x00000014080f1981 */ /* 0x000ee2000c1e1520 */
[----:B------:R-:W-:Y:S01]  /*6470*/  ISETP.GT.AND P2, PT, R0, 0x1, P0 ;  /* 0x000000010000780c */ /* 0x000fe20000744270 */
[----:B------:R-:W-:Y:S01]  /*6480*/  BSSY B0, `(.L_x_22) ;  /* 0x0000008000007945 */ /* 0x000fe20003800000 */
[----:B---3--:R-:W-:-:S05]  /*6490*/  HADD2.F32 R4, -RZ, R15.H0_H0 ;  /* 0x2000000fff047230 */ /* 0x008fca0000004100 */
[----:B------:R-:W-:-:S04]  /*64a0*/  FMUL R4, R4, UR22 ;  /* 0x0000001604047c20 */ /* 0x000fc80008400000 */
[----:B--2---:R-:W-:-:S05]  /*64b0*/  FFMA R4, R7, UR11, R4 ;  /* 0x0000000b07047c23 */ /* 0x004fca0008000004 */
[----:B------:R-:W-:-:S05]  /*64c0*/  F2FP.F16.F32.PACK_AB R4, RZ, R4 ;  /* 0x00000004ff04723e */ /* 0x000fca00000000ff */
[----:B------:R1:W-:Y:S01]  /*64d0*/  @P1 STG.E.U16 desc[UR20][R2.64], R4 ;  /* 0x0000000402001986 */ /* 0x0003e2000c101514 */
[----:B------:R-:W-:Y:S05]  /*64e0*/  @!P2 BRA `(.L_x_23) ;  /* 0x000000000004a947 */ /* 0x000fea0003800000 */
[----:B------:R2:W5:Y:S02]  /*64f0*/  LDG.E.LTC128B.U16 R15, desc[UR20][R8.64+0x2] ;  /* 0x00000214080f7981 */ /* 0x000564000c1e1520 */
.L_x_23:
[----:B------:R-:W-:Y:S05]  /*6500*/  BSYNC B0 ;  /* 0x0000000000007941 */ /* 0x000fea0003800000 */
.L_x_22:
[----:B------:R-:W3:Y:S01]  /*6510*/  LDL.LU R5, [R1+0x4] ;  /* 0x0000040001057983 */ /* 0x000ee20000300800 */
[----:B-1---5:R-:W-:Y:S01]  /*6520*/  HADD2.F32 R4, -RZ, R15.H0_H0 ;  /* 0x2000000fff047230 */ /* 0x022fe20000004100 */
[----:B------:R-:W-:Y:S02]  /*6530*/  USHF.L.U64.HI UR13, UR16, 0x3, UR17 ;  /* 0x00000003100d7899 */ /* 0x000fe40008010211 */
[----:B------:R-:W-:Y:S02]  /*6540*/  USHF.L.U32 UR12, UR16, 0x3, URZ ;  /* 0x00000003100c7899 */ /* 0x000fe4000800063f */
[----:B------:R-:W-:Y:S02]  /*6550*/  IMAD.U32 R17, RZ, RZ, UR16 ;  /* 0x00000010ff117e24 */ /* 0x000fe4000f8e00ff */
[----:B------:R-:W-:Y:S01]  /*6560*/  FMUL R4, R4, UR22 ;  /* 0x0000001604047c20 */ /* 0x000fe20008400000 */
[----:B------:R-:W4:Y:S03]  /*6570*/  LDL.LU R18, [R1+0x8] ;  /* 0x0000080001127983 */ /* 0x000f260000300800 */
[----:B---3--:R-:W-:-:S05]  /*6580*/  FFMA R4, R5, UR11, R4 ;  /* 0x0000000b05047c23 */ /* 0x008fca0008000004 */
[----:B------:R-:W-:-:S05]  /*6590*/  F2FP.F16.F32.PACK_AB R4, RZ, R4 ;  /* 0x00000004ff04723e */ /* 0x000fca00000000ff */
[----:B------:R1:W-:Y:S02]  /*65a0*/  @P2 STG.E.U16 desc[UR20][R2.64+0x2], R4 ;  /* 0x0000020402002986 */ /* 0x0003e4000c101514 */
[----:B-1----:R-:W-:-:S03]  /*65b0*/  IMAD.WIDE.U32 R4, R12, R17, UR12 ;  /* 0x0000000c0c047e25 */ /* 0x002fc6000f8e0011 */
[----:B------:R-:W-:-:S04]  /*65c0*/  IADD3 R4, P1, R10, R4, RZ ;  /* 0x000000040a047210 */ /* 0x000fc80007f3e0ff */
[----:B------:R-:W-:Y:S02]  /*65d0*/  IADD3.X R5, R11, R6, R5, P1, !PT ;  /* 0x000000060b057210 */ /* 0x000fe40000ffe405 */
[----:B------:R-:W-:Y:S02]  /*65e0*/  ISETP.GT.AND P1, PT, R14, 0x8, PT ;  /* 0x000000080e00780c */ /* 0x000fe40003f24270 */
[----:B------:R-:W-:Y:S02]  /*65f0*/  LEA R6, P3, R4, UR18, 0x1 ;  /* 0x0000001204067c11 */ /* 0x000fe4000f8608ff */
[----:B------:R-:W-:Y:S02]  /*6600*/  ISETP.GT.AND P2, PT, R0, RZ, P1 ;  /* 0x000000ff0000720c */ /* 0x000fe40000f44270 */
[----:B------:R-:W-:-:S11]  /*6610*/  LEA.HI.X R7, R4, UR19, R5, 0x1, P3 ;  /* 0x0000001304077c11 */ /* 0x000fd600098f0c05 */
[----:B------:R-:W3:Y:S01]  /*6620*/  @P2 LDG.E.LTC128B.U16 R15, desc[UR20][R6.64] ;  /* 0x00000014060f2981 */ /* 0x000ee2000c1e1520 */
[----:B------:R-:W-:Y:S01]  /*6630*/  USHF.L.U32 UR8, UR4, 0x1, URZ ;  /* 0x0000000104087899 */ /* 0x000fe2000800063f */
[----:B------:R-:W-:Y:S01]  /*6640*/  ISETP.GT.AND P3, PT, R0, 0x1, P1 ;  /* 0x000000010000780c */ /* 0x000fe20000f64270 */
[----:B------:R-:W-:Y:S01]  /*6650*/  USHF.L.U64.HI UR5, UR4, 0x1, UR5 ;  /* 0x0000000104057899 */ /* 0x000fe20008010205 */
[----:B------:R-:W-:Y:S03]  /*6660*/  BSSY B0, `(.L_x_24) ;  /* 0x000000b000007945 */ /* 0x000fe60003800000 */
[----:B------:R-:W-:Y:S01]  /*6670*/  IADD3 R4, P4, R2, UR8, RZ ;  /* 0x0000000802047c10 */ /* 0x000fe2000ff9e0ff */
[----:B---3--:R-:W-:-:S05]  /*6680*/  HADD2.F32 R5, -RZ, R15.H0_H0 ;  /* 0x2000000fff057230 */ /* 0x008fca0000004100 */
[----:B------:R-:W-:-:S04]  /*6690*/  FMUL R5, R5, UR22 ;  /* 0x0000001605057c20 */ /* 0x000fc80008400000 */
[----:B----4-:R-:W-:-:S05]  /*66a0*/  FFMA R5, R18, UR11, R5 ;  /* 0x0000000b12057c23 */ /* 0x010fca0008000005 */
[----:B------:R-:W-:-:S04]  /*66b0*/  F2FP.F16.F32.PACK_AB R5, RZ, R5 ;  /* 0x00000005ff05723e */ /* 0x000fc800000000ff */
[----:B------:R-:W-:Y:S02]  /*66c0*/  PRMT R16, R5, 0x7610, R16 ;  /* 0x0000761005107816 */ /* 0x000fe40000000010 */
[----:B------:R-:W-:-:S05]  /*66d0*/  IADD3.X R5, R3, UR5, RZ, P4, !PT ;  /* 0x0000000503057c10 */ /* 0x000fca000a7fe4ff */
[----:B------:R1:W-:Y:S01]  /*66e0*/  @P2 STG.E.U16 desc[UR20][R4.64], R16 ;  /* 0x0000001004002986 */ /* 0x0003e2000c101514 */
[----:B------:R-:W-:Y:S05]  /*66f0*/  @!P3 BRA `(.L_x_25) ;  /* 0x000000000004b947 */ /* 0x000fea0003800000 */
[----:B------:R3:W5:Y:S02]  /*6700*/  LDG.E.LTC128B.U16 R15, desc[UR20][R6.64+0x2] ;  /* 0x00000214060f7981 */ /* 0x000764000c1e1520 */
.L_x_25:
[----:B------:R-:W-:Y:S05]  /*6710*/  BSYNC B0 ;  /* 0x0000000000007941 */ /* 0x000fea0003800000 */
.L_x_24:
[----:B------:R-:W4:Y:S01]  /*6720*/  LDL.LU R18, [R1+0xc] ;  /* 0x00000c0001127983 */ /* 0x000f220000300800 */
[----:B-1---5:R-:W-:Y:S01]  /*6730*/  HADD2.F32 R16, -RZ, R15.H0_H0 ;  /* 0x2000000fff107230 */ /* 0x022fe20000004100 */
[----:B------:R-:W-:Y:S01]  /*6740*/  ISETP.GT.AND P2, PT, R0, 0x8, P0 ;  /* 0x000000080000780c */ /* 0x000fe20000744270 */
[----:B------:R-:W-:Y:S03]  /*6750*/  BSSY B0, `(.L_x_26) ;  /* 0x0000007000007945 */ /* 0x000fe60003800000 */
[----:B------:R-:W-:-:S04]  /*6760*/  FMUL R16, R16, UR22 ;  /* 0x0000001610107c20 */ /* 0x000fc80008400000 */
[----:B----4-:R-:W-:-:S05]  /*6770*/  FFMA R16, R18, UR11, R16 ;  /* 0x0000000b12107c23 */ /* 0x010fca0008000010 */
[----:B------:R-:W-:-:S05]  /*6780*/  F2FP.F16.F32.PACK_AB R16, RZ, R16 ;  /* 0x00000010ff10723e */ /* 0x000fca00000000ff */
[----:B------:R1:W-:Y:S01]  /*6790*/  @P3 STG.E.U16 desc[UR20][R4.64+0x2], R16 ;  /* 0x0000021004003986 */ /* 0x0003e2000c101514 */
[----:B------:R-:W-:Y:S05]  /*67a0*/  @!P2 BRA `(.L_x_27) ;  /* 0x000000000004a947 */ /* 0x000fea0003800000 */
[----:B------:R4:W5:Y:S02]  /*67b0*/  LDG.E.LTC128B.U16 R15, desc[UR20][R8.64+0x10] ;  /* 0x00001014080f7981 */ /* 0x000964000c1e1520 */
.L_x_27:
[----:B------:R-:W-:Y:S05]  /*67c0*/  BSYNC B0 ;  /* 0x0000000000007941 */ /* 0x000fea0003800000 */
.L_x_26:
[----:B------:R-:W2:Y:S01]  /*67d0*/  LDL.LU R18, [R1+0x10] ;  /* 0x0000100001127983 */ /* 0x000ea20000300800 */
[----:B-1---5:R-:W-:Y:S01]  /*67e0*/  HADD2.F32 R16, -RZ, R15.H0_H0 ;  /* 0x2000000fff107230 */ /* 0x022fe20000004100 */
[----:B------:R-:W-:Y:S04]  /*67f0*/  BSSY B0, `(.L_x_28) ;  /* 0x0000008000007945 */ /* 0x000fe80003800000 */
[----:B------:R-:W-:-:S04]  /*6800*/  FMUL R16, R16, UR22 ;  /* 0x0000001610107c20 */ /* 0x000fc80008400000 */
[----:B--2---:R-:W-:-:S05]  /*6810*/  FFMA R16, R18, UR11, R16 ;  /* 0x0000000b12107c23 */ /* 0x004fca0008000010 */
[----:B------:R-:W-:-:S05]  /*6820*/  F2FP.F16.F32.PACK_AB R16, RZ, R16 ;  /* 0x00000010ff10723e */ /* 0x000fca00000000ff */
[----:B------:R1:W-:Y:S01]  /*6830*/  @P2 STG.E.U16 desc[UR20][R2.64+0x10], R16 ;  /* 0x0000101002002986 */ /* 0x0003e2000c101514 */
[----:B------:R-:W-:-:S13]  /*6840*/  ISETP.GT.AND P2, PT, R0, 0x9, P0 ;  /* 0x000000090000780c */ /* 0x000fda0000744270 */
[----:B-1----:R-:W-:Y:S05]  /*6850*/  @!P2 BRA `(.L_x_29) ;  /* 0x000000000004a947 */ /* 0x002fea0003800000 */
[----:B------:R1:W5:Y:S02]  /*6860*/  LDG.E.LTC128B.U16 R15, desc[UR20][R8.64+0x12] ;  /* 0x00001214080f7981 */ /* 0x000364000c1e1520 */
.L_x_29:
[----:B------:R-:W-:Y:S05]  /*6870*/  BSYNC B0 ;  /* 0x0000000000007941 */ /* 0x000fea0003800000 */
.L_x_28:
[----:B------:R-:W2:Y:S01]  /*6880*/  LDL.LU R18, [R1+0x14] ;  /* 0x0000140001127983 */ /* 0x000ea20000300800 */
[----:B-----5:R-:W-:Y:S01]  /*6890*/  HADD2.F32 R16, -RZ, R15.H0_H0 ;  /* 0x2000000fff107230 */ /* 0x020fe20000004100 */
[----:B------:R-:W-:Y:S01]  /*68a0*/  ISETP.GT.AND P3, PT, R0, 0x8, P1 ;  /* 0x000000080000780c */ /* 0x000fe20000f64270 */
[----:B------:R-:W-:Y:S03]  /*68b0*/  BSSY B0, `(.L_x_30) ;  /* 0x0000007000007945 */ /* 0x000fe60003800000 */
[----:B------:R-:W-:-:S04]  /*68c0*/  FMUL R16, R16, UR22 ;  /* 0x0000001610107c20 */ /* 0x000fc80008400000 */
[----:B--2---:R-:W-:-:S05]  /*68d0*/  FFMA R16, R18, UR11, R16 ;  /* 0x0000000b12107c23 */ /* 0x004fca0008000010 */
[----:B------:R-:W-:-:S05]  /*68e0*/  F2FP.F16.F32.PACK_AB R16, RZ, R16 ;  /* 0x00000010ff10723e */ /* 0x000fca00000000ff */
[----:B------:R2:W-:Y:S01]  /*68f0*/  @P2 STG.E.U16 desc[UR20][R2.64+0x12], R16 ;  /* 0x0000121002002986 */ /* 0x0005e2000c101514 */
[----:B------:R-:W-:Y:S05]  /*6900*/  @!P3 BRA `(.L_x_31) ;  /* 0x000000000004b947 */ /* 0x000fea0003800000 */
[----:B------:R0:W5:Y:S02]  /*6910*/  LDG.E.LTC128B.U16 R15, desc[UR20][R6.64+0x10] ;  /* 0x00001014060f7981 */ /* 0x000164000c1e1520 */
.L_x_31:
[----:B------:R-:W-:Y:S05]  /*6920*/  BSYNC B0 ;  /* 0x0000000000007941 */ /* 0x000fea0003800000 */
.L_x_30:
[----:B------:R-:W3:Y:S01]  /*6930*/  LDL.LU R18, [R1+0x18] ;  /* 0x0000180001127983 */ /* 0x000ee20000300800 */
[----:B--2--5:R-:W-:Y:S01]  /*6940*/  HADD2.F32 R16, -RZ, R15.H0_H0 ;  /* 0x2000000fff107230 */ /* 0x024fe20000004100 */
[----:B------:R-:W-:Y:S01]  /*6950*/  ISETP.GT.AND P2, PT, R0, 0x9, P1 ;  /* 0x000000090000780c */ /* 0x000fe20000f44270 */
[----:B------:R-:W-:Y:S03]  /*6960*/  BSSY B0, `(.L_x_32) ;  /* 0x0000007000007945 */ /* 0x000fe60003800000 */
[----:B------:R-:W-:-:S04]  /*6970*/  FMUL R16, R16, UR22 ;  /* 0x0000001610107c20 */ /* 0x000fc80008400000 */
[----:B---3--:R-:W-:-:S05]  /*6980*/  FFMA R16, R18, UR11, R16 ;  /* 0x0000000b12107c23 */ /* 0x008fca0008000010 */
[----:B------:R-:W-:-:S05]  /*6990*/  F2FP.F16.F32.PACK_AB R16, RZ, R16 ;  /* 0x00000010ff10723e */ /* 0x000fca00000000ff */
[----:B------:R2:W-:Y:S01]  /*69a0*/  @P3 STG.E.U16 desc[UR20][R4.64+0x10], R16 ;  /* 0x0000101004003986 */ /* 0x0005e2000c101514 */
[----:B------:R-:W-:Y:S05]  /*69b0*/  @!P2 BRA `(.L_x_33) ;  /* 0x000000000004a947 */ /* 0x000fea0003800000 */
[----:B------:R3:W5:Y:S02]  /*69c0*/  LDG.E.LTC128B.U16 R15, desc[UR20][R6.64+0x12] ;  /* 0x00001214060f7981 */ /* 0x000764000c1e1520 */
.L_x_33:
[----:B------:R-:W-:Y:S05]  /*69d0*/  BSYNC B0 ;  /* 0x0000000000007941 */ /* 0x000fea0003800000 */
.L_x_32:
[----:B------:R-:W4:Y:S01]  /*69e0*/  LDL.LU R18, [R1+0x1c] ;  /* 0x00001c0001127983 */ /* 0x000f220000300800 */
[----:B--2--5:R-:W-:Y:S01]  /*69f0*/  HADD2.F32 R16, -RZ, R15.H0_H0 ;  /* 0x2000000fff107230 */ /* 0x024fe20000004100 */
        /* <DEDUP_REMOVED lines=8> */
.L_x_35:
[----:B------:R-:W-:Y:S05]  /*6a80*/  BSYNC B0 ;  /* 0x0000000000007941 */ /* 0x000fea0003800000 */
.L_x_34:
        /* <DEDUP_REMOVED lines=10> */
.L_x_37:
[----:B------:R-:W-:Y:S05]  /*6b30*/  BSYNC B0 ;  /* 0x0000000000007941 */ /* 0x000fea0003800000 */
.L_x_36:
        /* <DEDUP_REMOVED lines=10> */
.L_x_39:
[----:B------:R-:W-:Y:S05]  /*6be0*/  BSYNC B0 ;  /* 0x0000000000007941 */ /* 0x000fea0003800000 */
.L_x_38:
        /* <DEDUP_REMOVED lines=10> */
.L_x_41:
[----:B------:R-:W-:Y:S05]  /*6c90*/  BSYNC B0 ;  /* 0x0000000000007941 */ /* 0x000fea0003800000 */
.L_x_40:
        /* <DEDUP_REMOVED lines=10> */
.L_x_43:
[----:B------:R-:W-:Y:S05]  /*6d40*/  BSYNC B0 ;  /* 0x0000000000007941 */ /* 0x000fea0003800000 */
.L_x_42:
        /* <DEDUP_REMOVED lines=10> */
.L_x_45:
[----:B------:R-:W-:Y:S05]  /*6df0*/  BSYNC B0 ;  /* 0x0000000000007941 */ /* 0x000fea0003800000 */
.L_x_44:
        /* <DEDUP_REMOVED lines=10> */
.L_x_47:
[----:B------:R-:W-:Y:S05]  /*6ea0*/  BSYNC B0 ;  /* 0x0000000000007941 */ /* 0x000fea0003800000 */
.L_x_46:
        /* <DEDUP_REMOVED lines=10> */
.L_x_49:
[----:B------:R-:W-:Y:S05]  /*6f50*/  BSYNC B0 ;  /* 0x0000000000007941 */ /* 0x000fea0003800000 */
.L_x_48:
        /* <DEDUP_REMOVED lines=10> */
.L_x_51:
[----:B------:R-:W-:Y:S05]  /*7000*/  BSYNC B0 ;  /* 0x0000000000007941 */ /* 0x000fea0003800000 */
.L_x_50:
        /* <DEDUP_REMOVED lines=10> */
.L_x_53:
[----:B------:R-:W-:Y:S05]  /*70b0*/  BSYNC B0 ;  /* 0x0000000000007941 */ /* 0x000fea0003800000 */
.L_x_52:
        /* <DEDUP_REMOVED lines=10> */
.L_x_55:
[----:B------:R-:W-:Y:S05]  /*7160*/  BSYNC B0 ;  /* 0x0000000000007941 */ /* 0x000fea0003800000 */
.L_x_54:
        /* <DEDUP_REMOVED lines=10> */
.L_x_57:
[----:B------:R-:W-:Y:S05]  /*7210*/  BSYNC B0 ;  /* 0x0000000000007941 */ /* 0x000fea0003800000 */
.L_x_56:
        /* <DEDUP_REMOVED lines=10> */
.L_x_59:
[----:B------:R-:W-:Y:S05]  /*72c0*/  BSYNC B0 ;  /* 0x0000000000007941 */ /* 0x000fea0003800000 */
.L_x_58:
        /* <DEDUP_REMOVED lines=10> */
.L_x_61:
[----:B------:R-:W-:Y:S05]  /*7370*/  BSYNC B0 ;  /* 0x0000000000007941 */ /* 0x000fea0003800000 */
.L_x_60:
        /* <DEDUP_REMOVED lines=10> */
.L_x_63:
[----:B------:R-:W-:Y:S05]  /*7420*/  BSYNC B0 ;  /* 0x0000000000007941 */ /* 0x000fea0003800000 */
.L_x_62:
        /* <DEDUP_REMOVED lines=10> */
.L_x_65:
[----:B------:R-:W-:Y:S05]  /*74d0*/  BSYNC B0 ;  /* 0x0000000000007941 */ /* 0x000fea0003800000 */
.L_x_64:
        /* <DEDUP_REMOVED lines=10> */
.L_x_67:
[----:B------:R-:W-:Y:S05]  /*7580*/  BSYNC B0 ;  /* 0x0000000000007941 */ /* 0x000fea0003800000 */
.L_x_66:
        /* <DEDUP_REMOVED lines=10> */
.L_x_69:
[----:B------:R-:W-:Y:S05]  /*7630*/  BSYNC B0 ;  /* 0x0000000000007941 */ /* 0x000fea0003800000 */
.L_x_68:
        /* <DEDUP_REMOVED lines=10> */
.L_x_71:
[----:B------:R-:W-:Y:S05]  /*76e0*/  BSYNC B0 ;  /* 0x0000000000007941 */ /* 0x000fea0003800000 */
.L_x_70:
        /* <DEDUP_REMOVED lines=10> */
.L_x_73:
[----:B------:R-:W-:Y:S05]  /*7790*/  BSYNC B0 ;  /* 0x0000000000007941 */ /* 0x000fea0003800000 */
.L_x_72:
        /* <DEDUP_REMOVED lines=10> */
.L_x_75:
[----:B------:R-:W-:Y:S05]  /*7840*/  BSYNC B0 ;  /* 0x0000000000007941 */ /* 0x000fea0003800000 */
.L_x_74:
        /* <DEDUP_REMOVED lines=10> */
.L_x_77:
[----:B------:R-:W-:Y:S05]  /*78f0*/  BSYNC B0 ;  /* 0x0000000000007941 */ /* 0x000fea0003800000 */
.L_x_76:
        /* <DEDUP_REMOVED lines=10> */
.L_x_79:
[----:B------:R-:W-:Y:S05]  /*79a0*/  BSYNC B0 ;  /* 0x0000000000007941 */ /* 0x000fea0003800000 */
.L_x_78:
        /* <DEDUP_REMOVED lines=10> */
.L_x_81:
[----:B------:R-:W-:Y:S05]  /*7a50*/  BSYNC B0 ;  /* 0x0000000000007941 */ /* 0x000fea0003800000 */
.L_x_80:
        /* <DEDUP_REMOVED lines=10> */
.L_x_83:
[----:B------:R-:W-:Y:S05]  /*7b00*/  BSYNC B0 ;  /* 0x0000000000007941 */ /* 0x000fea0003800000 */
.L_x_82:
        /* <DEDUP_REMOVED lines=10> */
.L_x_85:
[----:B------:R-:W-:Y:S05]  /*7bb0*/  BSYNC B0 ;  /* 0x0000000000007941 */ /* 0x000fea0003800000 */
.L_x_84:
        /* <DEDUP_REMOVED lines=10> */
.L_x_87:
[----:B------:R-:W-:Y:S05]  /*7c60*/  BSYNC B0 ;  /* 0x0000000000007941 */ /* 0x000fea0003800000 */
.L_x_86:
        /* <DEDUP_REMOVED lines=10> */
.L_x_89:
[----:B------:R-:W-:Y:S05]  /*7d10*/  BSYNC B0 ;  /* 0x0000000000007941 */ /* 0x000fea0003800000 */
.L_x_88:
        /* <DEDUP_REMOVED lines=10> */
.L_x_91:
[----:B------:R-:W-:Y:S05]  /*7dc0*/  BSYNC B0 ;  /* 0x0000000000007941 */ /* 0x000fea0003800000 */
.L_x_90:
        /* <DEDUP_REMOVED lines=10> */
.L_x_93:
[----:B------:R-:W-:Y:S05]  /*7e70*/  BSYNC B0 ;  /* 0x0000000000007941 */ /* 0x000fea0003800000 */
.L_x_92:
        /* <DEDUP_REMOVED lines=10> */
.L_x_95:
[----:B------:R-:W-:Y:S05]  /*7f20*/  BSYNC B0 ;  /* 0x0000000000007941 */ /* 0x000fea0003800000 */
.L_x_94:
        /* <DEDUP_REMOVED lines=10> */
.L_x_97:
[----:B------:R-:W-:Y:S05]  /*7fd0*/  BSYNC B0 ;  /* 0x0000000000007941 */ /* 0x000fea0003800000 */
.L_x_96:
        /* <DEDUP_REMOVED lines=10> */
.L_x_99:
[----:B------:R-:W-:Y:S05]  /*8080*/  BSYNC B0 ;  /* 0x0000000000007941 */ /* 0x000fea0003800000 */
.L_x_98:
        /* <DEDUP_REMOVED lines=10> */
.L_x_101:
[----:B------:R-:W-:Y:S05]  /*8130*/  BSYNC B0 ;  /* 0x0000000000007941 */ /* 0x000fea0003800000 */
.L_x_100:
        /* <DEDUP_REMOVED lines=10> */
.L_x_103:
[----:B------:R-:W-:Y:S05]  /*81e0*/  BSYNC B0 ;  /* 0x0000000000007941 */ /* 0x000fea0003800000 */
.L_x_102:
        /* <DEDUP_REMOVED lines=10> */
.L_x_105:
[----:B------:R-:W-:Y:S05]  /*8290*/  BSYNC B0 ;  /* 0x0000000000007941 */ /* 0x000fea0003800000 */
.L_x_104:
        /* <DEDUP_REMOVED lines=10> */
.L_x_107:
[----:B------:R-:W-:Y:S05]  /*8340*/  BSYNC B0 ;  /* 0x0000000000007941 */ /* 0x000fea0003800000 */
.L_x_106:
        /* <DEDUP_REMOVED lines=10> */
.L_x_109:
[----:B------:R-:W-:Y:S05]  /*83f0*/  BSYNC B0 ;  /* 0x0000000000007941 */ /* 0x000fea0003800000 */
.L_x_108:
        /* <DEDUP_REMOVED lines=10> */
.L_x_111:
[----:B------:R-:W-:Y:S05]  /*84a0*/  BSYNC B0 ;  /* 0x0000000000007941 */ /* 0x000fea0003800000 */
.L_x_110:
        /* <DEDUP_REMOVED lines=10> */
.L_x_113:
[----:B------:R-:W-:Y:S05]  /*8550*/  BSYNC B0 ;  /* 0x0000000000007941 */ /* 0x000fea0003800000 */
.L_x_112:
        /* <DEDUP_REMOVED lines=10> */
.L_x_115:
[----:B------:R-:W-:Y:S05]  /*8600*/  BSYNC B0 ;  /* 0x0000000000007941 */ /* 0x000fea0003800000 */
.L_x_114:
        /* <DEDUP_REMOVED lines=10> */
.L_x_117:
[----:B------:R-:W-:Y:S05]  /*86b0*/  BSYNC B0 ;  /* 0x0000000000007941 */ /* 0x000fea0003800000 */
.L_x_116:
        /* <DEDUP_REMOVED lines=10> */
.L_x_119:
[----:B------:R-:W-:Y:S05]  /*8760*/  BSYNC B0 ;  /* 0x0000000000007941 */ /* 0x000fea0003800000 */
.L_x_118:
        /* <DEDUP_REMOVED lines=10> */
.L_x_121:
[----:B------:R-:W-:Y:S05]  /*8810*/  BSYNC B0 ;  /* 0x0000000000007941 */ /* 0x000fea0003800000 */
.L_x_120:
        /* <DEDUP_REMOVED lines=10> */
.L_x_123:
[----:B------:R-:W-:Y:S05]  /*88c0*/  BSYNC B0 ;  /* 0x0000000000007941 */ /* 0x000fea0003800000 */
.L_x_122:
        /* <DEDUP_REMOVED lines=10> */
.L_x_125:
[----:B------:R-:W-:Y:S05]  /*8970*/  BSYNC B0 ;  /* 0x0000000000007941 */ /* 0x000fea0003800000 */
.L_x_124:
        /* <DEDUP_REMOVED lines=10> */
.L_x_127:
[----:B------:R-:W-:Y:S05]  /*8a20*/  BSYNC B0 ;  /* 0x0000000000007941 */ /* 0x000fea0003800000 */
.L_x_126:
        /* <DEDUP_REMOVED lines=10> */
.L_x_129:
[----:B------:R-:W-:Y:S05]  /*8ad0*/  BSYNC B0 ;  /* 0x0000000000007941 */ /* 0x000fea0003800000 */
.L_x_128:
        /* <DEDUP_REMOVED lines=10> */
.L_x_131:
[----:B------:R-:W-:Y:S05]  /*8b80*/  BSYNC B0 ;  /* 0x0000000000007941 */ /* 0x000fea0003800000 */
.L_x_130:
        /* <DEDUP_REMOVED lines=10> */
.L_x_133:
[----:B------:R-:W-:Y:S05]  /*8c30*/  BSYNC B0 ;  /* 0x0000000000007941 */ /* 0x000fea0003800000 */
.L_x_132:
        /* <DEDUP_REMOVED lines=10> */
.L_x_135:
[----:B------:R-:W-:Y:S05]  /*8ce0*/  BSYNC B0 ;  /* 0x0000000000007941 */ /* 0x000fea0003800000 */
.L_x_134:
        /* <DEDUP_REMOVED lines=10> */
.L_x_137:
[----:B------:R-:W-:Y:S05]  /*8d90*/  BSYNC B0 ;  /* 0x0000000000007941 */ /* 0x000fea0003800000 */
.L_x_136:
        /* <DEDUP_REMOVED lines=10> */
.L_x_139:
[----:B------:R-:W-:Y:S05]  /*8e40*/  BSYNC B0 ;  /* 0x0000000000007941 */ /* 0x000fea0003800000 */
.L_x_138:
        /* <DEDUP_REMOVED lines=10> */
.L_x_141:
[----:B------:R-:W-:Y:S05]  /*8ef0*/  BSYNC B0 ;  /* 0x0000000000007941 */ /* 0x000fea0003800000 */
.L_x_140:
[----:B-1-34-:R-:W3:Y:S01]  /*8f00*/  LDL.LU R9, [R1+0xf4] ;  /* 0x0000f40001097983 */ /* 0x01aee20000300800 */
[----:B-----5:R-:W-:Y:S01]  /*8f10*/  HADD2.F32 R8, -RZ, R15.H0_H0 ;  /* 0x2000000fff087230 */ /* 0x020fe20000004100 */
        /* <DEDUP_REMOVED lines=8> */
.L_x_143:
[----:B------:R-:W-:Y:S05]  /*8fa0*/  BSYNC B0 ;  /* 0x0000000000007941 */ /* 0x000fea0003800000 */
.L_x_142:
[----:B------:R-:W4:Y:S01]  /*8fb0*/  LDL.LU R9, [R1+0xf8] ;  /* 0x0000f80001097983 */ /* 0x000f220000300800 */
[----:B-1---5:R-:W-:Y:S01]  /*8fc0*/  HADD2.F32 R8, -RZ, R15.H0_H0 ;  /* 0x2000000fff087230 */ /* 0x022fe20000004100 */
[----:B------:R-:W-:Y:S01]  /*8fd0*/  ISETP.GT.AND P1, PT, R0, 0x79, P1 ;  /* 0x000000790000780c */ /* 0x000fe20000f24270 */
[----:B------:R-:W-:Y:S01]  /*8fe0*/  BSSY B0, `(.L_x_144) ;  /* 0x0000008000007945 */ /* 0x000fe20003800000 */
[----:B------:R-:W-:Y:S02]  /*8ff0*/  IADD3 R18, P0, R12, 0x40, RZ ;  /* 0x000000400c127810 */ /* 0x000fe40007f1e0ff */
[----:B------:R-:W-:-:S04]  /*9000*/  FMUL R8, R8, UR22 ;  /* 0x0000001608087c20 */ /* 0x000fc80008400000 */
[----:B----4-:R-:W-:-:S05]  /*9010*/  FFMA R8, R9, UR11, R8 ;  /* 0x0000000b09087c23 */ /* 0x010fca0008000008 */
[----:B------:R-:W-:-:S05]  /*9020*/  F2FP.F16.F32.PACK_AB R8, RZ, R8 ;  /* 0x00000008ff08723e */ /* 0x000fca00000000ff */
[----:B------:R1:W-:Y:S01]  /*9030*/  @P2 STG.E.U16 desc[UR20][R4.64+0xf0], R8 ;  /* 0x0000f00804002986 */ /* 0x0003e2000c101514 */
[----:B------:R-:W-:Y:S05]  /*9040*/  @!P1 BRA `(.L_x_145) ;  /* 0x0000000000049947 */ /* 0x000fea0003800000 */
[----:B------:R4:W5:Y:S02]  /*9050*/  LDG.E.LTC128B.U16 R15, desc[UR20][R6.64+0xf2] ;  /* 0x0000f214060f7981 */ /* 0x000964000c1e1520 */
.L_x_145:
[----:B------:R-:W-:Y:S05]  /*9060*/  BSYNC B0 ;  /* 0x0000000000007941 */ /* 0x000fea0003800000 */
.L_x_144:
[----:B-1----:R-:W2:Y:S01]  /*9070*/  LDL.LU R8, [R1+0xfc] ;  /* 0x0000fc0001087983 */ /* 0x002ea20000300800 */
[----:B0--345:R-:W-:Y:S02]  /*9080*/  HADD2.F32 R6, -RZ, R15.H0_H0 ;  /* 0x2000000fff067230 */ /* 0x039fe40000004100 */
[----:B------:R-:W-:Y:S01]  /*9090*/  IMAD.X R7, RZ, RZ, R13, P0 ;  /* 0x000000ffff077224 */ /* 0x000fe200000e060d */
[----:B------:R-:W-:Y:S02]  /*90a0*/  ISETP.GT.AND P0, PT, R14, 0x40, PT ;  /* 0x000000400e00780c */ /* 0x000fe40003f04270 */
[----:B------:R-:W-:Y:S01]  /*90b0*/  FMUL R6, R6, UR22 ;  /* 0x0000001606067c20 */ /* 0x000fe20008400000 */
[----:B------:R-:W-:Y:S01]  /*90c0*/  IMAD R7, R7, UR16, RZ ;  /* 0x0000001007077c24 */ /* 0x000fe2000f8e02ff */
[----:B------:R-:W-:-:S03]  /*90d0*/  ISETP.GT.AND P3, PT, R0, RZ, P0 ;  /* 0x000000ff0000720c */ /* 0x000fc60000764270 */
[----:B------:R-:W-:Y:S02]  /*90e0*/  IMAD R19, R18, UR17, R7 ;  /* 0x0000001112137c24 */ /* 0x000fe4000f8e0207 */
[----:B--2---:R-:W-:Y:S01]  /*90f0*/  FFMA R6, R8, UR11, R6 ;  /* 0x0000000b08067c23 */ /* 0x004fe20008000006 */
[----:B------:R-:W-:-:S04]  /*9100*/  IMAD.WIDE.U32 R8, R18, UR16, R10 ;  /* 0x0000001012087c25 */ /* 0x000fc8000f8e000a */
[----:B------:R-:W-:Y:S01]  /*9110*/  F2FP.F16.F32.PACK_AB R16, RZ, R6 ;  /* 0x00000006ff10723e */ /* 0x000fe200000000ff */
[----:B------:R-:W-:Y:S01]  /*9120*/  IMAD.IADD R7, R9, 0x1, R19 ;  /* 0x0000000109077824 */ /* 0x000fe200078e0213 */
[----:B------:R-:W-:-:S03]  /*9130*/  LEA R6, P2, R8, UR18, 0x1 ;  /* 0x0000001208067c11 */ /* 0x000fc6000f8408ff */
[----:B------:R0:W-:Y:S01]  /*9140*/  @P1 STG.E.U16 desc[UR20][R4.64+0xf2], R16 ;  /* 0x0000f21004001986 */ /* 0x0001e2000c101514 */
[----:B------:R-:W-:-:S05]  /*9150*/  LEA.HI.X R7, R8, UR19, R7, 0x1, P2 ;  /* 0x0000001308077c11 */ /* 0x000fca00090f0c07 */
[----:B------:R-:W2:Y:S01]  /*9160*/  @P3 LDG.E.LTC128B.U16 R15, desc[UR20][R6.64] ;  /* 0x00000014060f3981 */ /* 0x000ea2000c1e1520 */
[----:B------:R-:W-:Y:S01]  /*9170*/  USHF.L.U32 UR4, UR14, 0x6, URZ ;  /* 0x000000060e047899 */ /* 0x000fe2000800063f */
[----:B------:R-:W-:Y:S01]  /*9180*/  ISETP.GT.AND P2, PT, R0, 0x1, P0 ;  /* 0x000000010000780c */ /* 0x000fe20000744270 */
[----:B------:R-:W-:Y:S01]  /*9190*/  USHF.L.U64.HI UR6, UR14, 0x6, UR15 ;  /* 0x000000060e067899 */ /* 0x000fe2000801020f */
[----:B------:R-:W-:Y:S01]  /*91a0*/  BSSY B0, `(.L_x_146) ;  /* 0x000000c000007945 */ /* 0x000fe20003800000 */
[----:B------:R-:W-:Y:S02]  /*91b0*/  USHF.L.U32 UR7, UR4, 0x1, URZ ;  /* 0x0000000104077899 */ /* 0x000fe4000800063f */
[----:B------:R-:W-:Y:S01]  /*91c0*/  USHF.L.U64.HI UR4, UR4, 0x1, UR6 ;  /* 0x0000000104047899 */ /* 0x000fe20008010206 */
[----:B--2---:R-:W-:-:S05]  /*91d0*/  HADD2.F32 R8, -RZ, R15.H0_H0 ;  /* 0x2000000fff087230 */ /* 0x004fca0000004100 */
[----:B------:R-:W-:Y:S01]  /*91e0*/  FMUL R9, R8, UR22 ;  /* 0x0000001608097c20 */ /* 0x000fe20008400000 */
[----:B------:R-:W-:-:S03]  /*91f0*/  IADD3 R8, P1, R2, UR7, RZ ;  /* 0x0000000702087c10 */ /* 0x000fc6000ff3e0ff */
[----:B------:R-:W-:-:S05]  /*9200*/  FFMA R9, R152, UR11, R9 ;  /* 0x0000000b98097c23 */ /* 0x000fca0008000009 */
[----:B0-----:R-:W-:Y:S02]  /*9210*/  F2FP.F16.F32.PACK_AB R5, RZ, R9 ;  /* 0x00000009ff05723e */ /* 0x001fe400000000ff */
[----:B------:R-:W-:-:S05]  /*9220*/  IADD3.X R9, R3, UR4, RZ, P1, !PT ;  /* 0x0000000403097c10 */ /* 0x000fca0008ffe4ff */
[----:B------:R0:W-:Y:S01]  /*9230*/  @P3 STG.E.U16 desc[UR20][R8.64], R5 ;  /* 0x0000000508003986 */ /* 0x0001e2000c101514 */
[----:B------:R-:W-:Y:S05]  /*9240*/  @!P2 BRA `(.L_x_147) ;  /* 0x000000000004a947 */ /* 0x000fea0003800000 */
[----:B------:R1:W5:Y:S02]  /*9250*/  LDG.E.LTC128B.U16 R15, desc[UR20][R6.64+0x2] ;  /* 0x00000214060f7981 */ /* 0x000364000c1e1520 */
.L_x_147:
[----:B------:R-:W-:Y:S05]  /*9260*/  BSYNC B0 ;  /* 0x0000000000007941 */ /* 0x000fea0003800000 */
.L_x_146:
[----:B-----5:R-:W-:Y:S01]  /*9270*/  HADD2.F32 R16, -RZ, R15.H0_H0 ;  /* 0x2000000fff107230 */ /* 0x020fe20000004100 */
[----:B------:R-:W-:Y:S01]  /*9280*/  ISETP.GT.AND P1, PT, R14, 0x48, PT ;  /* 0x000000480e00780c */ /* 0x000fe20003f24270 */
[----:B0-----:R-:W-:Y:S01]  /*9290*/  IMAD.WIDE.U32 R4, R18, R17, UR12 ;  /* 0x0000000c12047e25 */ /* 0x001fe2000f8e0011 */
[----:B------:R-:W-:Y:S03]  /*92a0*/  BSSY B0, `(.L_x_148) ;  /* 0x000000c000007945 */ /* 0x000fe60003800000 */
[----:B------:R-:W-:Y:S01]  /*92b0*/  FMUL R16, R16, UR22 ;  /* 0x0000001610107c20 */ /* 0x000fe20008400000 */
[----:B------:R-:W-:-:S03]  /*92c0*/  IADD3 R18, P3, R10, R4, RZ ;  /* 0x000000040a127210 */ /* 0x000fc60007f7e0ff */
[----:B------:R-:W-:Y:S01]  /*92d0*/  FFMA R16, R153, UR11, R16 ;  /* 0x0000000b99107c23 */ /* 0x000fe20008000010 */
[----:B------:R-:W-:Y:S02]  /*92e0*/  IADD3.X R5, R11, R19, R5, P3, !PT ;  /* 0x000000130b057210 */ /* 0x000fe40001ffe405 */
[----:B------:R-:W-:Y:S02]  /*92f0*/  ISETP.GT.AND P3, PT, R0, RZ, P1 ;  /* 0x000000ff0000720c */ /* 0x000fe40000f64270 */
[----:B------:R-:W-:Y:S02]  /*9300*/  F2FP.F16.F32.PACK_AB R16, RZ, R16 ;  /* 0x00000010ff10723e */ /* 0x000fe400000000ff */
[----:B------:R-:W-:-:S03]  /*9310*/  LEA R4, P4, R18, UR18, 0x1 ;  /* 0x0000001212047c11 */ /* 0x000fc6000f8808ff */
[----:B------:R0:W-:Y:S01]  /*9320*/  @P2 STG.E.U16 desc[UR20][R8.64+0x2], R16 ;  /* 0x0000021008002986 */ /* 0x0001e2000c101514 */
[----:B------:R-:W-:-:S05]  /*9330*/  LEA.HI.X R5, R18, UR19, R5, 0x1, P4 ;  /* 0x0000001312057c11 */ /* 0x000fca000a0f0c05 */
[----:B------:R-:W-:Y:S05]  /*9340*/  @!P3 BRA `(.L_x_149) ;  /* 0x000000000004b947 */ /* 0x000fea0003800000 */
[----:B------:R2:W5:Y:S02]  /*9350*/  LDG.E.LTC128B.U16 R15, desc[UR20][R4.64] ;  /* 0x00000014040f7981 */ /* 0x000564000c1e1520 */
.L_x_149:
[----:B------:R-:W-:Y:S05]  /*9360*/  BSYNC B0 ;  /* 0x0000000000007941 */ /* 0x000fea0003800000 */
.L_x_148:
[----:B0----5:R-:W-:Y:S01]  /*9370*/  HADD2.F32 R16, -RZ, R15.H0_H0 ;  /* 0x2000000fff107230 */ /* 0x021fe20000004100 */
[----:B------:R-:W-:Y:S01]  /*9380*/  IADD3 R18, P4, R8, UR8, RZ ;  /* 0x0000000808127c10 */ /* 0x000fe2000ff9e0ff */
[----:B------:R-:W-:Y:S01]  /*9390*/  BSSY B0, `(.L_x_150) ;  /* 0x0000009000007945 */ /* 0x000fe20003800000 */
[----:B------:R-:W-:Y:S02]  /*93a0*/  ISETP.GT.AND P2, PT, R0, 0x1, P1 ;  /* 0x000000010000780c */ /* 0x000fe40000f44270 */
[----:B------:R-:W-:-:S04]  /*93b0*/  FMUL R19, R16, UR22 ;  /* 0x0000001610137c20 */ /* 0x000fc80008400000 */
[----:B------:R-:W-:-:S05]  /*93c0*/  FFMA R19, R154, UR11, R19 ;  /* 0x0000000b9a137c23 */ /* 0x000fca0008000013 */
[----:B------:R-:W-:Y:S02]  /*93d0*/  F2FP.F16.F32.PACK_AB R16, RZ, R19 ;  /* 0x00000013ff10723e */ /* 0x000fe400000000ff */
[----:B------:R-:W-:-:S05]  /*93e0*/  IADD3.X R19, R9, UR5, RZ, P4, !PT ;  /* 0x0000000509137c10 */ /* 0x000fca000a7fe4ff */
[----:B------:R0:W-:Y:S01]  /*93f0*/  @P3 STG.E.U16 desc[UR20][R18.64], R16 ;  /* 0x0000001012003986 */ /* 0x0001e2000c101514 */
[----:B------:R-:W-:Y:S05]  /*9400*/  @!P2 BRA `(.L_x_151) ;  /* 0x000000000004a947 */ /* 0x000fea0003800000 */
[----:B------:R3:W5:Y:S02]  /*9410*/  LDG.E.LTC128B.U16 R15, desc[UR20][R4.64+0x2] ;  /* 0x00000214040f7981 */ /* 0x000764000c1e1520 */
.L_x_151:
[----:B------:R-:W-:Y:S05]  /*9420*/  BSYNC B0 ;  /* 0x0000000000007941 */ /* 0x000fea0003800000 */
.L_x_150:
[----:B0----5:R-:W-:Y:S01]  /*9430*/  HADD2.F32 R16, -RZ, R15.H0_H0 ;  /* 0x2000000fff107230 */ /* 0x021fe20000004100 */
[----:B------:R-:W-:Y:S01]  /*9440*/  ISETP.GT.AND P3, PT, R0, 0x8, P0 ;  /* 0x000000080000780c */ /* 0x000fe20000764270 */
[----:B------:R-:W-:Y:S03]  /*9450*/  BSSY B0, `(.L_x_152) ;  /* 0x0000007000007945 */ /* 0x000fe60003800000 */
[----:B------:R-:W-:-:S04]  /*9460*/  FMUL R16, R16, UR22 ;  /* 0x0000001610107c20 */ /* 0x000fc80008400000 */
[----:B------:R-:W-:-:S05]  /*9470*/  FFMA R16, R155, UR11, R16 ;  /* 0x0000000b9b107c23 */ /* 0x000fca0008000010 */
[----:B------:R-:W-:-:S05]  /*9480*/  F2FP.F16.F32.PACK_AB R16, RZ, R16 ;  /* 0x00000010ff10723e */ /* 0x000fca00000000ff */
[----:B------:R0:W-:Y:S01]  /*9490*/  @P2 STG.E.U16 desc[UR20][R18.64+0x2], R16 ;  /* 0x0000021012002986 */ /* 0x0001e2000c101514 */
[----:B------:R-:W-:Y:S05]  /*94a0*/  @!P3 BRA `(.L_x_153) ;  /* 0x000000000004b947 */ /* 0x000fea0003800000 */
[----:B------:R4:W5:Y:S02]  /*94b0*/  LDG.E.LTC128B.U16 R15, desc[UR20][R6.64+0x10] ;  /* 0x00001014060f7981 */ /* 0x000964000c1e1520 */
.L_x_153:
[----:B------:R-:W-:Y:S05]  /*94c0*/  BSYNC B0 ;  /* 0x0000000000007941 */ /* 0x000fea0003800000 */
.L_x_152:
        /* <DEDUP_REMOVED lines=9> */
.L_x_155:
[----:B------:R-:W-:Y:S05]  /*9560*/  BSYNC B0 ;  /* 0x0000000000007941 */ /* 0x000fea0003800000 */
.L_x_154:
[----:B-----5:R-:W-:Y:S01]  /*9570*/  HADD2.F32 R16, -RZ, R15.H0_H0 ;  /* 0x2000000fff107230 */ /* 0x020fe20000004100 */
        /* <DEDUP_REMOVED lines=8> */
.L_x_157:
[----:B------:R-:W-:Y:S05]  /*9600*/  BSYNC B0 ;  /* 0x0000000000007941 */ /* 0x000fea0003800000 */
.L_x_156:
[----:B0----5:R-:W-:Y:S01]  /*9610*/  HADD2.F32 R16, -RZ, R15.H0_H0 ;  /* 0x2000000fff107230 */ /* 0x021fe20000004100 */
[----:B------:R-:W-:Y:S01]  /*9620*/  MOV R21, UR8 ;  /* 0x0000000800157c02 */ /* 0x000fe20008000f00 */
[----:B------:R-:W-:Y:S01]  /*9630*/  IMAD.U32 R23, RZ, RZ, UR5 ;  /* 0x00000005ff177e24 */ /* 0x000fe2000f8e00ff */
[----:B------:R-:W-:Y:S01]  /*9640*/  ISETP.GT.AND P2, PT, R0, 0x9, P1 ;  /* 0x000000090000780c */ /* 0x000fe20000f44270 */
[----:B------:R-:W-:Y:S01]  /*9650*/  BSSY B0, `(.L_x_158) ;  /* 0x0000009000007945 */ /* 0x000fe20003800000 */
[----:B------:R-:W-:Y:S01]  /*9660*/  FMUL R19, R16, UR22 ;  /* 0x0000001610137c20 */ /* 0x000fe20008400000 */
[----:B------:R-:W-:-:S03]  /*9670*/  IADD3 R18, P4, P5, R21, UR7, R2 ;  /* 0x0000000715127c10 */ /* 0x000fc6000fd9e002 */
[----:B------:R-:W-:-:S05]  /*9680*/  FFMA R19, R158, UR11, R19 ;  /* 0x0000000b9e137c23 */ /* 0x000fca0008000013 */
[----:B------:R-:W-:Y:S02]  /*9690*/  F2FP.F16.F32.PACK_AB R16, RZ, R19 ;  /* 0x00000013ff10723e */ /* 0x000fe400000000ff */
[----:B------:R-:W-:-:S05]  /*96a0*/  IADD3.X R19, R23, UR4, R3, P4, P5 ;  /* 0x0000000417137c10 */ /* 0x000fca000a7ea403 */
[----:B------:R0:W-:Y:S01]  /*96b0*/  @P3 STG.E.U16 desc[UR20][R18.64+0x10], R16 ;  /* 0x0000101012003986 */ /* 0x0001e2000c101514 */
[----:B------:R-:W-:Y:S05]  /*96c0*/  @!P2 BRA `(.L_x_159) ;  /* 0x000000000004a947 */ /* 0x000fea0003800000 */
[----:B------:R0:W5:Y:S02]  /*96d0*/  LDG.E.LTC128B.U16 R15, desc[UR20][R4.64+0x12] ;  /* 0x00001214040f7981 */ /* 0x000164000c1e1520 */
.L_x_159:
[----:B------:R-:W-:Y:S05]  /*96e0*/  BSYNC B0 ;  /* 0x0000000000007941 */ /* 0x000fea0003800000 */
.L_x_158:
        /* <DEDUP_REMOVED lines=9> */
.L_x_161:
[----:B------:R-:W-:Y:S05]  /*9780*/  BSYNC B0 ;  /* 0x0000000000007941 */ /* 0x000fea0003800000 */
.L_x_160:
        /* <DEDUP_REMOVED lines=9> */
.L_x_163:
[----:B------:R-:W-:Y:S05]  /*9820*/  BSYNC B0 ;  /* 0x0000000000007941 */ /* 0x000fea0003800000 */
.L_x_162:
        /* <DEDUP_REMOVED lines=9> */
.L_x_165:
[----:B------:R-:W-:Y:S05]  /*98c0*/  BSYNC B0 ;  /* 0x0000000000007941 */ /* 0x000fea0003800000 */
.L_x_164:
        /* <DEDUP_REMOVED lines=9> */
.L_x_167:
[----:B------:R-:W-:Y:S05]  /*9960*/  BSYNC B0 ;  /* 0x0000000000007941 */ /* 0x000fea0003800000 */
.L_x_166:
        /* <DEDUP_REMOVED lines=9> */
.L_x_169:
[----:B------:R-:W-:Y:S05]  /*9a00*/  BSYNC B0 ;  /* 0x0000000000007941 */ /* 0x000fea0003800000 */
.L_x_168:
        /* <DEDUP_REMOVED lines=9> */
.L_x_171:
[----:B------:R-:W-:Y:S05]  /*9aa0*/  BSYNC B0 ;  /* 0x0000000000007941 */ /* 0x000fea0003800000 */
.L_x_170:
        /* <DEDUP_REMOVED lines=9> */
.L_x_173:
[----:B------:R-:W-:Y:S05]  /*9b40*/  BSYNC B0 ;  /* 0x0000000000007941 */ /* 0x000fea0003800000 */
.L_x_172:
        /* <DEDUP_REMOVED lines=9> */
.L_x_175:
[----:B------:R-:W-:Y:S05]  /*9be0*/  BSYNC B0 ;  /* 0x0000000000007941 */ /* 0x000fea0003800000 */
.L_x_174:
        /* <DEDUP_REMOVED lines=9> */
.L_x_177:
[----:B------:R-:W-:Y:S05]  /*9c80*/  BSYNC B0 ;  /* 0x0000000000007941 */ /* 0x000fea0003800000 */
.L_x_176:
        /* <DEDUP_REMOVED lines=9> */
.L_x_179:
[----:B------:R-:W-:Y:S05]  /*9d20*/  BSYNC B0 ;  /* 0x0000000000007941 */ /* 0x000fea0003800000 */
.L_x_178:
        /* <DEDUP_REMOVED lines=9> */
.L_x_181:
[----:B------:R-:W-:Y:S05]  /*9dc0*/  BSYNC B0 ;  /* 0x0000000000007941 */ /* 0x000fea0003800000 */
.L_x_180:
        /* <DEDUP_REMOVED lines=9> */
.L_x_183:
[----:B------:R-:W-:Y:S05]  /*9e60*/  BSYNC B0 ;  /* 0x0000000000007941 */ /* 0x000fea0003800000 */
.L_x_182:
        /* <DEDUP_REMOVED lines=9> */
.L_x_185:
[----:B------:R-:W-:Y:S05]  /*9f00*/  BSYNC B0 ;  /* 0x0000000000007941 */ /* 0x000fea0003800000 */
.L_x_184:
        /* <DEDUP_REMOVED lines=9> */
.L_x_187:
[----:B------:R-:W-:Y:S05]  /*9fa0*/  BSYNC B0 ;  /* 0x0000000000007941 */ /* 0x000fea0003800000 */
.L_x_186:
        /* <DEDUP_REMOVED lines=9> */
.L_x_189:
[----:B------:R-:W-:Y:S05]  /*a040*/  BSYNC B0 ;  /* 0x0000000000007941 */ /* 0x000fea0003800000 */
.L_x_188:
        /* <DEDUP_REMOVED lines=9> */
.L_x_191:
[----:B------:R-:W-:Y:S05]  /*a0e0*/  BSYNC B0 ;  /* 0x0000000000007941 */ /* 0x000fea0003800000 */
.L_x_190:
        /* <DEDUP_REMOVED lines=9> */
.L_x_193:
[----:B------:R-:W-:Y:S05]  /*a180*/  BSYNC B0 ;  /* 0x0000000000007941 */ /* 0x000fea0003800000 */
.L_x_192:
        /* <DEDUP_REMOVED lines=9> */
.L_x_195:
[----:B------:R-:W-:Y:S05]  /*a220*/  BSYNC B0 ;  /* 0x0000000000007941 */ /* 0x000fea0003800000 */
.L_x_194:
        /* <DEDUP_REMOVED lines=9> */
.L_x_197:
[----:B------:R-:W-:Y:S05]  /*a2c0*/  BSYNC B0 ;  /* 0x0000000000007941 */ /* 0x000fea0003800000 */
.L_x_196:
        /* <DEDUP_REMOVED lines=9> */
.L_x_199:
[----:B------:R-:W-:Y:S05]  /*a360*/  BSYNC B0 ;  /* 0x0000000000007941 */ /* 0x000fea0003800000 */
.L_x_198:
        /* <DEDUP_REMOVED lines=9> */
.L_x_201:
[----:B------:R-:W-:Y:S05]  /*a400*/  BSYNC B0 ;  /* 0x0000000000007941 */ /* 0x000fea0003800000 */
.L_x_200:
        /* <DEDUP_REMOVED lines=9> */
.L_x_203:
[----:B------:R-:W-:Y:S05]  /*a4a0*/  BSYNC B0 ;  /* 0x0000000000007941 */ /* 0x000fea0003800000 */
.L_x_202:
        /* <DEDUP_REMOVED lines=9> */
.L_x_205:
[----:B------:R-:W-:Y:S05]  /*a540*/  BSYNC B0 ;  /* 0x0000000000007941 */ /* 0x000fea0003800000 */
.L_x_204:
        /* <DEDUP_REMOVED lines=9> */
.L_x_207:
[----:B------:R-:W-:Y:S05]  /*a5e0*/  BSYNC B0 ;  /* 0x0000000000007941 */ /* 0x000fea0003800000 */
.L_x_206:
        /* <DEDUP_REMOVED lines=9> */
.L_x_209:
[----:B------:R-:W-:Y:S05]  /*a680*/  BSYNC B0 ;  /* 0x0000000000007941 */ /* 0x000fea0003800000 */
.L_x_208:
        /* <DEDUP_REMOVED lines=9> */
.L_x_211:
[----:B------:R-:W-:Y:S05]  /*a720*/  BSYNC B0 ;  /* 0x0000000000007941 */ /* 0x000fea0003800000 */
.L_x_210:
        /* <DEDUP_REMOVED lines=9> */
.L_x_213:
[----:B------:R-:W-:Y:S05]  /*a7c0*/  BSYNC B0 ;  /* 0x0000000000007941 */ /* 0x000fea0003800000 */
.L_x_212:
        /* <DEDUP_REMOVED lines=9> */
.L_x_215:
[----:B------:R-:W-:Y:S05]  /*a860*/  BSYNC B0 ;  /* 0x0000000000007941 */ /* 0x000fea0003800000 */
.L_x_214:
        /* <DEDUP_REMOVED lines=9> */
.L_x_217:
[----:B------:R-:W-:Y:S05]  /*a900*/  BSYNC B0 ;  /* 0x0000000000007941 */ /* 0x000fea0003800000 */
.L_x_216:
        /* <DEDUP_REMOVED lines=9> */
.L_x_219:
[----:B------:R-:W-:Y:S05]  /*a9a0*/  BSYNC B0 ;  /* 0x0000000000007941 */ /* 0x000fea0003800000 */
.L_x_218:
        /* <DEDUP_REMOVED lines=9> */
.L_x_221:
[----:B------:R-:W-:Y:S05]  /*aa40*/  BSYNC B0 ;  /* 0x0000000000007941 */ /* 0x000fea0003800000 */
.L_x_220:
        /* <DEDUP_REMOVED lines=9> */
.L_x_223:
[----:B------:R-:W-:Y:S05]  /*aae0*/  BSYNC B0 ;  /* 0x0000000000007941 */ /* 0x000fea0003800000 */
.L_x_222:
        /* <DEDUP_REMOVED lines=9> */
.L_x_225:
[----:B------:R-:W-:Y:S05]  /*ab80*/  BSYNC B0 ;  /* 0x0000000000007941 */ /* 0x000fea0003800000 */
.L_x_224:
        /* <DEDUP_REMOVED lines=9> */
.L_x_227:
[----:B------:R-:W-:Y:S05]  /*ac20*/  BSYNC B0 ;  /* 0x0000000000007941 */ /* 0x000fea0003800000 */
.L_x_226:
        /* <DEDUP_REMOVED lines=9> */
.L_x_229:
[----:B------:R-:W-:Y:S05]  /*acc0*/  BSYNC B0 ;  /* 0x0000000000007941 */ /* 0x000fea0003800000 */
.L_x_228:
        /* <DEDUP_REMOVED lines=9> */
.L_x_231:
[----:B------:R-:W-:Y:S05]  /*ad60*/  BSYNC B0 ;  /* 0x0000000000007941 */ /* 0x000fea0003800000 */
.L_x_230:
        /* <DEDUP_REMOVED lines=9> */
.L_x_233:
[----:B------:R-:W-:Y:S05]  /*ae00*/  BSYNC B0 ;  /* 0x0000000000007941 */ /* 0x000fea0003800000 */
.L_x_232:
        /* <DEDUP_REMOVED lines=9> */
.L_x_235:
[----:B------:R-:W-:Y:S05]  /*aea0*/  BSYNC B0 ;  /* 0x0000000000007941 */ /* 0x000fea0003800000 */
.L_x_234:
        /* <DEDUP_REMOVED lines=9> */
.L_x_237:
[----:B------:R-:W-:Y:S05]  /*af40*/  BSYNC B0 ;  /* 0x0000000000007941 */ /* 0x000fea0003800000 */
.L_x_236:
        /* <DEDUP_REMOVED lines=9> */
.L_x_239:
[----:B------:R-:W-:Y:S05]  /*afe0*/  BSYNC B0 ;  /* 0x0000000000007941 */ /* 0x000fea0003800000 */
.L_x_238:
        /* <DEDUP_REMOVED lines=9> */
.L_x_241:
[----:B------:R-:W-:Y:S05]  /*b080*/  BSYNC B0 ;  /* 0x0000000000007941 */ /* 0x000fea0003800000 */
.L_x_240:
        /* <DEDUP_REMOVED lines=9> */
.L_x_243:
[----:B------:R-:W-:Y:S05]  /*b120*/  BSYNC B0 ;  /* 0x0000000000007941 */ /* 0x000fea0003800000 */
.L_x_242:
        /* <DEDUP_REMOVED lines=9> */
.L_x_245:
[----:B------:R-:W-:Y:S05]  /*b1c0*/  BSYNC B0 ;  /* 0x0000000000007941 */ /* 0x000fea0003800000 */
.L_x_244:
        /* <DEDUP_REMOVED lines=9> */
.L_x_247:
[----:B------:R-:W-:Y:S05]  /*b260*/  BSYNC B0 ;  /* 0x0000000000007941 */ /* 0x000fea0003800000 */
.L_x_246:
        /* <DEDUP_REMOVED lines=9> */
.L_x_249:
[----:B------:R-:W-:Y:S05]  /*b300*/  BSYNC B0 ;  /* 0x0000000000007941 */ /* 0x000fea0003800000 */
.L_x_248:
        /* <DEDUP_REMOVED lines=9> */
.L_x_251:
[----:B------:R-:W-:Y:S05]  /*b3a0*/  BSYNC B0 ;  /* 0x0000000000007941 */ /* 0x000fea0003800000 */
.L_x_250:
        /* <DEDUP_REMOVED lines=9> */
.L_x_253:
[----:B------:R-:W-:Y:S05]  /*b440*/  BSYNC B0 ;  /* 0x0000000000007941 */ /* 0x000fea0003800000 */
.L_x_252:
        /* <DEDUP_REMOVED lines=9> */
.L_x_255:
[----:B------:R-:W-:Y:S05]  /*b4e0*/  BSYNC B0 ;  /* 0x0000000000007941 */ /* 0x000fea0003800000 */
.L_x_254:
        /* <DEDUP_REMOVED lines=9> */
.L_x_257:
[----:B------:R-:W-:Y:S05]  /*b580*/  BSYNC B0 ;  /* 0x0000000000007941 */ /* 0x000fea0003800000 */
.L_x_256:
        /* <DEDUP_REMOVED lines=9> */
.L_x_259:
[----:B------:R-:W-:Y:S05]  /*b620*/  BSYNC B0 ;  /* 0x0000000000007941 */ /* 0x000fea0003800000 */
.L_x_258:
        /* <DEDUP_REMOVED lines=9> */
.L_x_261:
[----:B------:R-:W-:Y:S05]  /*b6c0*/  BSYNC B0 ;  /* 0x0000000000007941 */ /* 0x000fea0003800000 */
.L_x_260:
        /* <DEDUP_REMOVED lines=9> */
.L_x_263:
[----:B------:R-:W-:Y:S05]  /*b760*/  BSYNC B0 ;  /* 0x0000000000007941 */ /* 0x000fea0003800000 */
.L_x_262:
        /* <DEDUP_REMOVED lines=9> */
.L_x_265:
[----:B------:R-:W-:Y:S05]  /*b800*/  BSYNC B0 ;  /* 0x0000000000007941 */ /* 0x000fea0003800000 */
.L_x_264:
        /* <DEDUP_REMOVED lines=9> */
.L_x_267:
[----:B------:R-:W-:Y:S05]  /*b8a0*/  BSYNC B0 ;  /* 0x0000000000007941 */ /* 0x000fea0003800000 */
.L_x_266:
[----:B01--45:R-:W-:Y:S01]  /*b8b0*/  HADD2.F32 R6, -RZ, R15.H0_H0 ;  /* 0x2000000fff067230 */ /* 0x033fe20000004100 */
        /* <DEDUP_REMOVED lines=8> */
.L_x_269:
[----:B------:R-:W-:Y:S05]  /*b940*/  BSYNC B0 ;  /* 0x0000000000007941 */ /* 0x000fea0003800000 */
.L_x_268:
[----:B0----5:R-:W-:Y:S01]  /*b950*/  HADD2.F32 R6, -RZ, R15.H0_H0 ;  /* 0x2000000fff067230 */ /* 0x021fe20000004100 */
[----:B------:R-:W-:Y:S01]  /*b960*/  ISETP.GT.AND P1, PT, R0, 0x79, P1 ;  /* 0x000000790000780c */ /* 0x000fe20000f24270 */
[----:B------:R-:W-:Y:S01]  /*b970*/  BSSY B0, `(.L_x_270) ;  /* 0x000000b000007945 */ /* 0x000fe20003800000 */
[----:B------:R-:W-:Y:S02]  /*b980*/  IADD3 R20, P0, R12, 0x80, RZ ;  /* 0x000000800c147810 */ /* 0x000fe40007f1e0ff */
[----:B------:R-:W-:Y:S01]  /*b990*/  FMUL R7, R6, UR22 ;  /* 0x0000001606077c20 */ /* 0x000fe20008400000 */
[----:B------:R-:W-:-:S03]  /*b9a0*/  @P2 IMAD.MOV.U32 R6, RZ, RZ, R18 ;  /* 0x000000ffff062224 */ /* 0x000fc600078e0012 */
[----:B------:R-:W-:-:S05]  /*b9b0*/  FFMA R7, R214, UR11, R7 ;  /* 0x0000000bd6077c23 */ /* 0x000fca0008000007 */
[----:B------:R-:W-:-:S04]  /*b9c0*/  F2FP.F16.F32.PACK_AB R7, RZ, R7 ;  /* 0x00000007ff07723e */ /* 0x000fc800000000ff */
[----:B------:R-:W-:Y:S01]  /*b9d0*/  PRMT R8, R7, 0x7610, R8 ;  /* 0x0000761007087816 */ /* 0x000fe20000000008 */
[----:B------:R-:W-:-:S05]  /*b9e0*/  @P2 IMAD.MOV.U32 R7, RZ, RZ, R19 ;  /* 0x000000ffff072224 */ /* 0x000fca00078e0013 */
[----:B------:R0:W-:Y:S01]  /*b9f0*/  @P2 STG.E.U16 desc[UR20][R6.64+0xf0], R8 ;  /* 0x0000f00806002986 */ /* 0x0001e2000c101514 */
[----:B------:R-:W-:Y:S05]  /*ba00*/  @!P1 BRA `(.L_x_271) ;  /* 0x0000000000049947 */ /* 0x000fea0003800000 */
[----:B------:R4:W5:Y:S02]  /*ba10*/  LDG.E.LTC128B.U16 R15, desc[UR20][R4.64+0xf2] ;  /* 0x0000f214040f7981 */ /* 0x000964000c1e1520 */
.L_x_271:
[----:B------:R-:W-:Y:S05]  /*ba20*/  BSYNC B0 ;  /* 0x0000000000007941 */ /* 0x000fea0003800000 */
.L_x_270:
[----:B-12345:R-:W-:Y:S01]  /*ba30*/  HADD2.F32 R4, -RZ, R15.H0_H0 ;  /* 0x2000000fff047230 */ /* 0x03efe20000004100 */
[----:B------:R-:W-:Y:S01]  /*ba40*/  IADD3.X R5, RZ, R13, RZ, P0, !PT ;  /* 0x0000000dff057210 */ /* 0x000fe200007fe4ff */
[----:B0-----:R-:W-:Y:S01]  /*ba50*/  IMAD.WIDE.U32 R6, R20, UR16, R10 ;  /* 0x0000001014067c25 */ /* 0x001fe2000f8e000a */
[----:B------:R-:W-:-:S03]  /*ba60*/  ISETP.GT.AND P0, PT, R14, 0x80, PT ;  /* 0x000000800e00780c */ /* 0x000fc60003f04270 */
[----:B------:R-:W-:Y:S01]  /*ba70*/  FMUL R4, R4, UR22 ;  /* 0x0000001604047c20 */ /* 0x000fe20008400000 */
[----:B------:R-:W-:Y:S01]  /*ba80*/  IMAD R5, R5, UR16, RZ ;  /* 0x0000001005057c24 */ /* 0x000fe2000f8e02ff */
[----:B------:R-:W-:Y:S02]  /*ba90*/  ISETP.GT.AND P3, PT, R0, RZ, P0 ;  /* 0x000000ff0000720c */ /* 0x000fe40000764270 */
[----:B------:R-:W-:Y:S01]  /*baa0*/  FFMA R4, R215, UR11, R4 ;  /* 0x0000000bd7047c23 */ /* 0x000fe20008000004 */
[----:B------:R-:W-:-:S04]  /*bab0*/  IMAD R21, R20, UR17, R5 ;  /* 0x0000001114157c24 */ /* 0x000fc8000f8e0205 */
[----:B------:R-:W-:Y:S01]  /*bac0*/  F2FP.F16.F32.PACK_AB R8, RZ, R4 ;  /* 0x00000004ff08723e */ /* 0x000fe200000000ff */
[----:B------:R-:W-:Y:S01]  /*bad0*/  IMAD.IADD R5, R7, 0x1, R21 ;  /* 0x0000000107057824 */ /* 0x000fe200078e0215 */
[----:B------:R-:W-:Y:S02]  /*bae0*/  LEA R4, P2, R6, UR18, 0x1 ;  /* 0x0000001206047c11 */ /* 0x000fe4000f8408ff */
[----:B------:R-:W-:Y:S02]  /*baf0*/  PRMT R9, R8, 0x7610, R9 ;  /* 0x0000761008097816 */ /* 0x000fe40000000009 */
[----:B------:R-:W-:-:S03]  /*bb00*/  LEA.HI.X R5, R6, UR19, R5, 0x1, P2 ;  /* 0x0000001306057c11 */ /* 0x000fc600090f0c05 */
[----:B------:R0:W-:Y:S04]  /*bb10*/  @P1 STG.E.U16 desc[UR20][R18.64+0xf2], R9 ;  /* 0x0000f20912001986 */ /* 0x0001e8000c101514 */
[----:B------:R-:W2:Y:S01]  /*bb20*/  @P3 LDG.E.LTC128B.U16 R15, desc[UR20][R4.64] ;  /* 0x00000014040f3981 */ /* 0x000ea2000c1e1520 */
[----:B------:R-:W-:Y:S01]  /*bb30*/  USHF.L.U32 UR4, UR14, 0x8, URZ ;  /* 0x000000080e047899 */ /* 0x000fe2000800063f */
[----:B------:R-:W-:Y:S01]  /*bb40*/  ISETP.GT.AND P2, PT, R0, 0x1, P0 ;  /* 0x000000010000780c */ /* 0x000fe20000744270 */
[----:B------:R-:W-:Y:S01]  /*bb50*/  USHF.L.U64.HI UR6, UR14, 0x8, UR15 ;  /* 0x000000080e067899 */ /* 0x000fe2000801020f */
[----:B------:R-:W-:Y:S03]  /*bb60*/  BSSY B0, `(.L_x_272) ;  /* 0x000000a000007945 */ /* 0x000fe60003800000 */
[----:B------:R-:W-:-:S04]  /*bb70*/  IADD3 R8, P1, R2, UR4, RZ ;  /* 0x0000000402087c10 */ /* 0x000fc8000ff3e0ff */
[----:B0-----:R-:W-:Y:S01]  /*bb80*/  IADD3.X R9, R3, UR6, RZ, P1, !PT ;  /* 0x0000000603097c10 */ /* 0x001fe20008ffe4ff */
[----:B--2---:R-:W-:-:S05]  /*bb90*/  HADD2.F32 R6, -RZ, R15.H0_H0 ;  /* 0x2000000fff067230 */ /* 0x004fca0000004100 */
[----:B------:R-:W-:-:S04]  /*bba0*/  FMUL R7, R6, UR22 ;  /* 0x0000001606077c20 */ /* 0x000fc80008400000 */
[----:B------:R-:W-:-:S05]  /*bbb0*/  FFMA R7, R88, UR11, R7 ;  /* 0x0000000b58077c23 */ /* 0x000fca0008000007 */
[----:B------:R-:W-:-:S05]  /*bbc0*/  F2FP.F16.F32.PACK_AB R7, RZ, R7 ;  /* 0x00000007ff07723e */ /* 0x000fca00000000ff */
[----:B------:R0:W-:Y:S01]  /*bbd0*/  @P3 STG.E.U16 desc[UR20][R8.64], R7 ;  /* 0x0000000708003986 */ /* 0x0001e2000c101514 */
[----:B------:R-:W-:Y:S05]  /*bbe0*/  @!P2 BRA `(.L_x_273) ;  /* 0x000000000004a947 */ /* 0x000fea0003800000 */
[----:B------:R1:W5:Y:S02]  /*bbf0*/  LDG.E.LTC128B.U16 R15, desc[UR20][R4.64+0x2] ;  /* 0x00000214040f7981 */ /* 0x000364000c1e1520 */
.L_x_273:
[----:B------:R-:W-:Y:S05]  /*bc00*/  BSYNC B0 ;  /* 0x0000000000007941 */ /* 0x000fea0003800000 */
.L_x_272:
        /* <DEDUP_REMOVED lines=15> */
.L_x_275:
[----:B------:R-:W-:Y:S05]  /*bd00*/  BSYNC B0 ;  /* 0x0000000000007941 */ /* 0x000fea0003800000 */
.L_x_274:
        /* <DEDUP_REMOVED lines=11> */
.L_x_277:
[----:B------:R-:W-:Y:S05]  /*bdc0*/  BSYNC B0 ;  /* 0x0000000000007941 */ /* 0x000fea0003800000 */
.L_x_276:
        /* <DEDUP_REMOVED lines=9> */
.L_x_279:
[----:B------:R-:W-:Y:S05]  /*be60*/  BSYNC B0 ;  /* 0x0000000000007941 */ /* 0x000fea0003800000 */
.L_x_278:
        /* <DEDUP_REMOVED lines=9> */
.L_x_281:
[----:B------:R-:W-:Y:S05]  /*bf00*/  BSYNC B0 ;  /* 0x0000000000007941 */ /* 0x000fea0003800000 */
.L_x_280:
        /* <DEDUP_REMOVED lines=9> */
.L_x_283:
[----:B------:R-:W-:Y:S05]  /*bfa0*/  BSYNC B0 ;  /* 0x0000000000007941 */ /* 0x000fea0003800000 */
.L_x_282:
[----:B0----5:R-:W-:Y:S01]  /*bfb0*/  HADD2.F32 R16, -RZ, R15.H0_H0 ;  /* 0x2000000fff107230 */ /* 0x021fe20000004100 */
[----:B------:R-:W-:Y:S01]  /*bfc0*/  ISETP.GT.AND P2, PT, R0, 0x9, P1 ;  /* 0x000000090000780c */ /* 0x000fe20000f44270 */
[----:B------:R-:W-:Y:S01]  /*bfd0*/  IMAD.U32 R21, RZ, RZ, UR4 ;  /* 0x00000004ff157e24 */ /* 0x000fe2000f8e00ff */
[----:B------:R-:W-:Y:S01]  /*bfe0*/  BSSY B0, `(.L_x_284) ;  /* 0x000000a000007945 */ /* 0x000fe20003800000 */
[----:B------:R-:W-:Y:S02]  /*bff0*/  IMAD.U32 R23, RZ, RZ, UR6 ;  /* 0x00000006ff177e24 */ /* 0x000fe4000f8e00ff */
        /* <DEDUP_REMOVED lines=8> */
.L_x_285:
[----:B------:R-:W-:Y:S05]  /*c080*/  BSYNC B0 ;  /* 0x0000000000007941 */ /* 0x000fea0003800000 */
.L_x_284:
        /* <DEDUP_REMOVED lines=9> */
.L_x_287:
[----:B------:R-:W-:Y:S05]  /*c120*/  BSYNC B0 ;  /* 0x0000000000007941 */ /* 0x000fea0003800000 */
.L_x_286:
        /* <DEDUP_REMOVED lines=9> */
.L_x_289:
[----:B------:R-:W-:Y:S05]  /*c1c0*/  BSYNC B0 ;  /* 0x0000000000007941 */ /* 0x000fea0003800000 */
.L_x_288:
        /* <DEDUP_REMOVED lines=9> */
.L_x_291:
[----:B------:R-:W-:Y:S05]  /*c260*/  BSYNC B0 ;  /* 0x0000000000007941 */ /* 0x000fea0003800000 */
.L_x_290:
        /* <DEDUP_REMOVED lines=9> */
.L_x_293:
[----:B------:R-:W-:Y:S05]  /*c300*/  BSYNC B0 ;  /* 0x0000000000007941 */ /* 0x000fea0003800000 */
.L_x_292:
        /* <DEDUP_REMOVED lines=9> */
.L_x_295:
[----:B------:R-:W-:Y:S05]  /*c3a0*/  BSYNC B0 ;  /* 0x0000000000007941 */ /* 0x000fea0003800000 */
.L_x_294:
        /* <DEDUP_REMOVED lines=9> */
.L_x_297:
[----:B------:R-:W-:Y:S05]  /*c440*/  BSYNC B0 ;  /* 0x0000000000007941 */ /* 0x000fea0003800000 */
.L_x_296:
        /* <DEDUP_REMOVED lines=9> */
.L_x_299:
[----:B------:R-:W-:Y:S05]  /*c4e0*/  BSYNC B0 ;  /* 0x0000000000007941 */ /* 0x000fea0003800000 */
.L_x_298:
        /* <DEDUP_REMOVED lines=9> */
.L_x_301:
[----:B------:R-:W-:Y:S05]  /*c580*/  BSYNC B0 ;  /* 0x0000000000007941 */ /* 0x000fea0003800000 */
.L_x_300:
        /* <DEDUP_REMOVED lines=9> */
.L_x_303:
[----:B------:R-:W-:Y:S05]  /*c620*/  BSYNC B0 ;  /* 0x0000000000007941 */ /* 0x000fea0003800000 */
.L_x_302:
        /* <DEDUP_REMOVED lines=9> */
.L_x_305:
[----:B------:R-:W-:Y:S05]  /*c6c0*/  BSYNC B0 ;  /* 0x0000000000007941 */ /* 0x000fea0003800000 */
.L_x_304:
        /* <DEDUP_REMOVED lines=9> */
.L_x_307:
[----:B------:R-:W-:Y:S05]  /*c760*/  BSYNC B0 ;  /* 0x0000000000007941 */ /* 0x000fea0003800000 */
.L_x_306:
        /* <DEDUP_REMOVED lines=9> */
.L_x_309:
[----:B------:R-:W-:Y:S05]  /*c800*/  BSYNC B0 ;  /* 0x0000000000007941 */ /* 0x000fea0003800000 */
.L_x_308:
        /* <DEDUP_REMOVED lines=9> */
.L_x_311:
[----:B------:R-:W-:Y:S05]  /*c8a0*/  BSYNC B0 ;  /* 0x0000000000007941 */ /* 0x000fea0003800000 */
.L_x_310:
        /* <DEDUP_REMOVED lines=9> */
.L_x_313:
[----:B------:R-:W-:Y:S05]  /*c940*/  BSYNC B0 ;  /* 0x0000000000007941 */ /* 0x000fea0003800000 */
.L_x_312:
        /* <DEDUP_REMOVED lines=9> */
.L_x_315:
[----:B------:R-:W-:Y:S05]  /*c9e0*/  BSYNC B0 ;  /* 0x0000000000007941 */ /* 0x000fea0003800000 */
.L_x_314:
        /* <DEDUP_REMOVED lines=9> */
.L_x_317:
[----:B------:R-:W-:Y:S05]  /*ca80*/  BSYNC B0 ;  /* 0x0000000000007941 */ /* 0x000fea0003800000 */
.L_x_316:
        /* <DEDUP_REMOVED lines=9> */
.L_x_319:
[----:B------:R-:W-:Y:S05]  /*cb20*/  BSYNC B0 ;  /* 0x0000000000007941 */ /* 0x000fea0003800000 */
.L_x_318:
        /* <DEDUP_REMOVED lines=9> */
.L_x_321:
[----:B------:R-:W-:Y:S05]  /*cbc0*/  BSYNC B0 ;  /* 0x0000000000007941 */ /* 0x000fea0003800000 */
.L_x_320:
        /* <DEDUP_REMOVED lines=9> */
.L_x_323:
[----:B------:R-:W-:Y:S05]  /*cc60*/  BSYNC B0 ;  /* 0x0000000000007941 */ /* 0x000fea0003800000 */
.L_x_322:
        /* <DEDUP_REMOVED lines=9> */
.L_x_325:
[----:B------:R-:W-:Y:S05]  /*cd00*/  BSYNC B0 ;  /* 0x0000000000007941 */ /* 0x000fea0003800000 */
.L_x_324:
        /* <DEDUP_REMOVED lines=9> */
.L_x_327:
[----:B------:R-:W-:Y:S05]  /*cda0*/  BSYNC B0 ;  /* 0x0000000000007941 */ /* 0x000fea0003800000 */
.L_x_326:
        /* <DEDUP_REMOVED lines=9> */
.L_x_329:
[----:B------:R-:W-:Y:S05]  /*ce40*/  BSYNC B0 ;  /* 0x0000000000007941 */ /* 0x000fea0003800000 */
.L_x_328:
        /* <DEDUP_REMOVED lines=9> */
.L_x_331:
[----:B------:R-:W-:Y:S05]  /*cee0*/  BSYNC B0 ;  /* 0x0000000000007941 */ /* 0x000fea0003800000 */
.L_x_330:
        /* <DEDUP_REMOVED lines=9> */
.L_x_333:
[----:B------:R-:W-:Y:S05]  /*cf80*/  BSYNC B0 ;  /* 0x0000000000007941 */ /* 0x000fea0003800000 */
.L_x_332:
        /* <DEDUP_REMOVED lines=9> */
.L_x_335:
[----:B------:R-:W-:Y:S05]  /*d020*/  BSYNC B0 ;  /* 0x0000000000007941 */ /* 0x000fea0003800000 */
.L_x_334:
        /* <DEDUP_REMOVED lines=9> */
.L_x_337:
[----:B------:R-:W-:Y:S05]  /*d0c0*/  BSYNC B0 ;  /* 0x0000000000007941 */ /* 0x000fea0003800000 */
.L_x_336:
        /* <DEDUP_REMOVED lines=9> */
.L_x_339:
[----:B------:R-:W-:Y:S05]  /*d160*/  BSYNC B0 ;  /* 0x0000000000007941 */ /* 0x000fea0003800000 */
.L_x_338:
        /* <DEDUP_REMOVED lines=9> */
.L_x_341:
[----:B------:R-:W-:Y:S05]  /*d200*/  BSYNC B0 ;  /* 0x0000000000007941 */ /* 0x000fea0003800000 */
.L_x_340:
        /* <DEDUP_REMOVED lines=9> */
.L_x_343:
[----:B------:R-:W-:Y:S05]  /*d2a0*/  BSYNC B0 ;  /* 0x0000000000007941 */ /* 0x000fea0003800000 */
.L_x_342:
        /* <DEDUP_REMOVED lines=9> */
.L_x_345:
[----:B------:R-:W-:Y:S05]  /*d340*/  BSYNC B0 ;  /* 0x0000000000007941 */ /* 0x000fea0003800000 */
.L_x_344:
        /* <DEDUP_REMOVED lines=9> */
.L_x_347:
[----:B------:R-:W-:Y:S05]  /*d3e0*/  BSYNC B0 ;  /* 0x0000000000007941 */ /* 0x000fea0003800000 */
.L_x_346:
        /* <DEDUP_REMOVED lines=9> */
.L_x_349:
[----:B------:R-:W-:Y:S05]  /*d480*/  BSYNC B0 ;  /* 0x0000000000007941 */ /* 0x000fea0003800000 */
.L_x_348:
        /* <DEDUP_REMOVED lines=9> */
.L_x_351:
[----:B------:R-:W-:Y:S05]  /*d520*/  BSYNC B0 ;  /* 0x0000000000007941 */ /* 0x000fea0003800000 */
.L_x_350:
        /* <DEDUP_REMOVED lines=9> */
.L_x_353:
[----:B------:R-:W-:Y:S05]  /*d5c0*/  BSYNC B0 ;  /* 0x0000000000007941 */ /* 0x000fea0003800000 */
.L_x_352:
        /* <DEDUP_REMOVED lines=9> */
.L_x_355:
[----:B------:R-:W-:Y:S05]  /*d660*/  BSYNC B0 ;  /* 0x0000000000007941 */ /* 0x000fea0003800000 */
.L_x_354:
        /* <DEDUP_REMOVED lines=9> */
.L_x_357:
[----:B------:R-:W-:Y:S05]  /*d700*/  BSYNC B0 ;  /* 0x0000000000007941 */ /* 0x000fea0003800000 */
.L_x_356:
        /* <DEDUP_REMOVED lines=9> */
.L_x_359:
[----:B------:R-:W-:Y:S05]  /*d7a0*/  BSYNC B0 ;  /* 0x0000000000007941 */ /* 0x000fea0003800000 */
.L_x_358:
        /* <DEDUP_REMOVED lines=9> */
.L_x_361:
[----:B------:R-:W-:Y:S05]  /*d840*/  BSYNC B0 ;  /* 0x0000000000007941 */ /* 0x000fea0003800000 */
.L_x_360:
        /* <DEDUP_REMOVED lines=9> */
.L_x_363:
[----:B------:R-:W-:Y:S05]  /*d8e0*/  BSYNC B0 ;  /* 0x0000000000007941 */ /* 0x000fea0003800000 */
.L_x_362:
        /* <DEDUP_REMOVED lines=9> */
.L_x_365:
[----:B------:R-:W-:Y:S05]  /*d980*/  BSYNC B0 ;  /* 0x0000000000007941 */ /* 0x000fea0003800000 */
.L_x_364:
        /* <DEDUP_REMOVED lines=9> */
.L_x_367:
[----:B------:R-:W-:Y:S05]  /*da20*/  BSYNC B0 ;  /* 0x0000000000007941 */ /* 0x000fea0003800000 */
.L_x_366:
        /* <DEDUP_REMOVED lines=9> */
.L_x_369:
[----:B------:R-:W-:Y:S05]  /*dac0*/  BSYNC B0 ;  /* 0x0000000000007941 */ /* 0x000fea0003800000 */
.L_x_368:
        /* <DEDUP_REMOVED lines=9> */
.L_x_371:
[----:B------:R-:W-:Y:S05]  /*db60*/  BSYNC B0 ;  /* 0x0000000000007941 */ /* 0x000fea0003800000 */
.L_x_370:
        /* <DEDUP_REMOVED lines=9> */
.L_x_373:
[----:B------:R-:W-:Y:S05]  /*dc00*/  BSYNC B0 ;  /* 0x0000000000007941 */ /* 0x000fea0003800000 */
.L_x_372:
        /* <DEDUP_REMOVED lines=9> */
.L_x_375:
[----:B------:R-:W-:Y:S05]  /*dca0*/  BSYNC B0 ;  /* 0x0000000000007941 */ /* 0x000fea0003800000 */
.L_x_374:
        /* <DEDUP_REMOVED lines=9> */
.L_x_377:
[----:B------:R-:W-:Y:S05]  /*dd40*/  BSYNC B0 ;  /* 0x0000000000007941 */ /* 0x000fea0003800000 */
.L_x_376:
        /* <DEDUP_REMOVED lines=9> */
.L_x_379:
[----:B------:R-:W-:Y:S05]  /*dde0*/  BSYNC B0 ;  /* 0x0000000000007941 */ /* 0x000fea0003800000 */
.L_x_378:
        /* <DEDUP_REMOVED lines=9> */
.L_x_381:
[----:B------:R-:W-:Y:S05]  /*de80*/  BSYNC B0 ;  /* 0x0000000000007941 */ /* 0x000fea0003800000 */
.L_x_380:
        /* <DEDUP_REMOVED lines=9> */
.L_x_383:
[----:B------:R-:W-:Y:S05]  /*df20*/  BSYNC B0 ;  /* 0x0000000000007941 */ /* 0x000fea0003800000 */
.L_x_382:
        /* <DEDUP_REMOVED lines=9> */
.L_x_385:
[----:B------:R-:W-:Y:S05]  /*dfc0*/  BSYNC B0 ;  /* 0x0000000000007941 */ /* 0x000fea0003800000 */
.L_x_384:
        /* <DEDUP_REMOVED lines=9> */
.L_x_387:
[----:B------:R-:W-:Y:S05]  /*e060*/  BSYNC B0 ;  /* 0x0000000000007941 */ /* 0x000fea0003800000 */
.L_x_386:
        /* <DEDUP_REMOVED lines=9> */
.L_x_389:
[----:B------:R-:W-:Y:S05]  /*e100*/  BSYNC B0 ;  /* 0x0000000000007941 */ /* 0x000fea0003800000 */
.L_x_388:
        /* <DEDUP_REMOVED lines=9> */
.L_x_391:
[----:B------:R-:W-:Y:S05]  /*e1a0*/  BSYNC B0 ;  /* 0x0000000000007941 */ /* 0x000fea0003800000 */
.L_x_390:
        /* <DEDUP_REMOVED lines=9> */
.L_x_393:
[----:B------:R-:W-:Y:S05]  /*e240*/  BSYNC B0 ;  /* 0x0000000000007941 */ /* 0x000fea0003800000 */
.L_x_392:
        /* <DEDUP_REMOVED lines=9> */
.L_x_395:
[----:B------:R-:W-:Y:S05]  /*e2e0*/  BSYNC B0 ;  /* 0x0000000000007941 */ /* 0x000fea0003800000 */
.L_x_394:
[----:B0----5:R-:W-:Y:S01]  /*e2f0*/  HADD2.F32 R4, -RZ, R15.H0_H0 ;  /* 0x2000000fff047230 */ /* 0x021fe20000004100 */
[----:B------:R-:W-:Y:S01]  /*e300*/  ISETP.GT.AND P1, PT, R0, 0x79, P1 ;  /* 0x000000790000780c */ /* 0x000fe20000f24270 */
[----:B------:R-:W-:Y:S01]  /*e310*/  BSSY B0, `(.L_x_396) ;  /* 0x000000b000007945 */ /* 0x000fe20003800000 */
[----:B------:R-:W-:Y:S02]  /*e320*/  IADD3 R8, P0, R12, 0xc0, RZ ;  /* 0x000000c00c087810 */ /* 0x000fe40007f1e0ff */
[----:B------:R-:W-:Y:S01]  /*e330*/  FMUL R5, R4, UR22 ;  /* 0x0000001604057c20 */ /* 0x000fe20008400000 */
[----:B------:R-:W-:-:S03]  /*e340*/  @P2 MOV R4, R18 ;  /* 0x0000001200042202 */ /* 0x000fc60000000f00 */
[----:B------:R-:W-:-:S05]  /*e350*/  FFMA R5, R150, UR11, R5 ;  /* 0x0000000b96057c23 */ /* 0x000fca0008000005 */
[----:B------:R-:W-:-:S04]  /*e360*/  F2FP.F16.F32.PACK_AB R5, RZ, R5 ;  /* 0x00000005ff05723e */ /* 0x000fc800000000ff */
[----:B------:R-:W-:Y:S01]  /*e370*/  PRMT R9, R5, 0x7610, R9 ;  /* 0x0000761005097816 */ /* 0x000fe20000000009 */
[----:B------:R-:W-:-:S05]  /*e380*/  @P2 IMAD.MOV.U32 R5, RZ, RZ, R19 ;  /* 0x000000ffff052224 */ /* 0x000fca00078e0013 */
[----:B------:R0:W-:Y:S01]  /*e390*/  @P2 STG.E.U16 desc[UR20][R4.64+0xf0], R9 ;  /* 0x0000f00904002986 */ /* 0x0001e2000c101514 */
[----:B------:R-:W-:Y:S05]  /*e3a0*/  @!P1 BRA `(.L_x_397) ;  /* 0x0000000000049947 */ /* 0x000fea0003800000 */
[----:B------:R4:W5:Y:S02]  /*e3b0*/  LDG.E.LTC128B.U16 R15, desc[UR20][R6.64+0xf2] ;  /* 0x0000f214060f7981 */ /* 0x000964000c1e1520 */
.L_x_397:
[----:B------:R-:W-:Y:S05]  /*e3c0*/  BSYNC B0 ;  /* 0x0000000000007941 */ /* 0x000fea0003800000 */
.L_x_396:
[----:B0----5:R-:W-:Y:S02]  /*e3d0*/  HADD2.F32 R4, -RZ, R15.H0_H0 ;  /* 0x2000000fff047230 */ /* 0x021fe40000004100 */
[----:B------:R-:W-:Y:S01]  /*e3e0*/  IMAD.X R12, RZ, RZ, R13, P0 ;  /* 0x000000ffff0c7224 */ /* 0x000fe200000e060d */
[----:B------:R-:W-:Y:S01]  /*e3f0*/  ISETP.GT.AND P0, PT, R14, 0xc0, PT ;  /* 0x000000c00e00780c */ /* 0x000fe20003f04270 */
[----:B-1234-:R-:W-:-:S04]  /*e400*/  IMAD.WIDE.U32 R6, R8, UR16, R10 ;  /* 0x0000001008067c25 */ /* 0x01efc8000f8e000a */
[----:B------:R-:W-:Y:S01]  /*e410*/  FMUL R4, R4, UR22 ;  /* 0x0000001604047c20 */ /* 0x000fe20008400000 */
[----:B------:R-:W-:Y:S01]  /*e420*/  ISETP.GT.AND P2, PT, R0, RZ, P0 ;  /* 0x000000ff0000720c */ /* 0x000fe20000744270 */
[----:B------:R-:W-:Y:S02]  /*e430*/  IMAD R5, R12, UR16, RZ ;  /* 0x000000100c057c24 */ /* 0x000fe4000f8e02ff */
[----:B------:R-:W-:Y:S02]  /*e440*/  FFMA R4, R151, UR11, R4 ;  /* 0x0000000b97047c23 */ /* 0x000fe40008000004 */
[----:B------:R-:W-:-:S03]  /*e450*/  IMAD R13, R8, UR17, R5 ;  /* 0x00000011080d7c24 */ /* 0x000fc6000f8e0205 */
[----:B------:R-:W-:Y:S01]  /*e460*/  F2FP.F16.F32.PACK_AB R9, RZ, R4 ;  /* 0x00000004ff09723e */ /* 0x000fe200000000ff */
[----:B------:R-:W-:Y:S01]  /*e470*/  IMAD.IADD R5, R7, 0x1, R13 ;  /* 0x0000000107057824 */ /* 0x000fe200078e020d */
[----:B------:R-:W-:-:S03]  /*e480*/  LEA R4, P3, R6, UR18, 0x1 ;  /* 0x0000001206047c11 */ /* 0x000fc6000f8608ff */
[----:B------:R0:W-:Y:S01]  /*e490*/  @P1 STG.E.U16 desc[UR20][R18.64+0xf2], R9 ;  /* 0x0000f20912001986 */ /* 0x0001e2000c101514 */
[----:B------:R-:W-:-:S05]  /*e4a0*/  LEA.HI.X R5, R6, UR19, R5, 0x1, P3 ;  /* 0x0000001306057c11 */ /* 0x000fca00098f0c05 */
[----:B------:R-:W2:Y:S01]  /*e4b0*/  @P2 LDG.E.LTC128B.U16 R15, desc[UR20][R4.64] ;  /* 0x00000014040f2981 */ /* 0x000ea2000c1e1520 */
[----:B------:R-:W-:Y:S01]  /*e4c0*/  UIMAD UR4, UR15, 0x180, URZ ;  /* 0x000001800f0478a4 */ /* 0x000fe2000f8e023f */
[----:B------:R-:W-:Y:S01]  /*e4d0*/  ISETP.GT.AND P3, PT, R0, 0x1, P0 ;  /* 0x000000010000780c */ /* 0x000fe20000764270 */
[----:B------:R-:W-:Y:S01]  /*e4e0*/  BSSY B0, `(.L_x_398) ;  /* 0x000000d000007945 */ /* 0x000fe20003800000 */
[----:B0-----:R-:W-:-:S05]  /*e4f0*/  MOV R9, UR14 ;  /* 0x0000000e00097c02 */ /* 0x001fca0008000f00 */
[----:B------:R-:W-:-:S04]  /*e500*/  IMAD.WIDE.U32 R2, R9, 0x180, R2 ;  /* 0x0000018009027825 */ /* 0x000fc800078e0002 */
[----:B--2---:R-:W-:-:S05]  /*e510*/  HADD2.F32 R6, -RZ, R15.H0_H0 ;  /* 0x2000000fff067230 */ /* 0x004fca0000004100 */
[----:B------:R-:W-:-:S04]  /*e520*/  FMUL R7, R6, UR22 ;  /* 0x0000001606077c20 */ /* 0x000fc80008400000 */
[----:B------:R-:W-:-:S05]  /*e530*/  FFMA R7, R24, UR11, R7 ;  /* 0x0000000b18077c23 */ /* 0x000fca0008000007 */
[----:B------:R-:W-:Y:S01]  /*e540*/  F2FP.F16.F32.PACK_AB R6, RZ, R7 ;  /* 0x00000007ff06723e */ /* 0x000fe200000000ff */
[----:B------:R-:W-:-:S03]  /*e550*/  VIADD R7, R3, UR4 ;  /* 0x0000000403077c36 */ /* 0x000fc60008000000 */
[----:B------:R-:W-:Y:S01]  /*e560*/  PRMT R9, R6, 0x7610, R9 ;  /* 0x0000761006097816 */ /* 0x000fe20000000009 */
[----:B------:R-:W-:-:S05]  /*e570*/  @P2 IMAD.MOV.U32 R6, RZ, RZ, R2 ;  /* 0x000000ffff062224 */ /* 0x000fca00078e0002 */
[----:B------:R0:W-:Y:S01]  /*e580*/  @P2 STG.E.U16 desc[UR20][R6.64], R9 ;  /* 0x0000000906002986 */ /* 0x0001e2000c101514 */
[----:B------:R-:W-:Y:S05]  /*e590*/  @!P3 BRA `(.L_x_399) ;  /* 0x000000000004b947 */ /* 0x000fea0003800000 */
[----:B------:R1:W5:Y:S02]  /*e5a0*/  LDG.E.LTC128B.U16 R15, desc[UR20][R4.64+0x2] ;  /* 0x00000214040f7981 */ /* 0x000364000c1e1520 */
.L_x_399:
[----:B------:R-:W-:Y:S05]  /*e5b0*/  BSYNC B0 ;  /* 0x0000000000007941 */ /* 0x000fea0003800000 */
.L_x_398:
[----:B0-----:R-:W-:Y:S01]  /*e5c0*/  IMAD.WIDE.U32 R8, R8, R17, UR12 ;  /* 0x0000000c08087e25 */ /* 0x001fe2000f8e0011 */
[----:B------:R-:W-:Y:S01]  /*e5d0*/  ISETP.GT.AND P1, PT, R14, 0xc8, PT ;  /* 0x000000c80e00780c */ /* 0x000fe20003f24270 */
[----:B------:R-:W-:Y:S02]  /*e5e0*/  BSSY B0, `(.L_x_400) ;  /* 0x000000f000007945 */ /* 0x000fe40003800000 */
[----:B-----5:R-:W-:Y:S01]  /*e5f0*/  HADD2.F32 R12, -RZ, R15.H0_H0 ;  /* 0x2000000fff0c7230 */ /* 0x020fe20000004100 */
[----:B------:R-:W-:Y:S02]  /*e600*/  IADD3 R10, P2, R10, R8, RZ ;  /* 0x000000080a0a7210 */ /* 0x000fe40007f5e0ff */
[----:B------:R-:W-:Y:S02]  /*e610*/  ISETP.GT.AND P4, PT, R0, RZ, P1 ;  /* 0x000000ff0000720c */ /* 0x000fe40000f84270 */
[----:B------:R-:W-:Y:S01]  /*e620*/  FMUL R12, R12, UR22 ;  /* 0x000000160c0c7c20 */ /* 0x000fe20008400000 */
[----:B------:R-:W-:-:S02]  /*e630*/  IADD3.X R9, R11, R13, R9, P2, !PT ;  /* 0x0000000d0b097210 */ /* 0x000fc400017fe409 */
[C---:B------:R-:W-:Y:S01]  /*e640*/  LEA R8, P2, R10.reuse, UR18, 0x1 ;  /* 0x000000120a087c11 */ /* 0x040fe2000f8408ff */
[----:B------:R-:W-:Y:S01]  /*e650*/  FFMA R12, R25, UR11, R12 ;  /* 0x0000000b190c7c23 */ /* 0x000fe2000800000c */
[----:B------:R-:W-:Y:S02]  /*e660*/  @P3 MOV R11, R7 ;  /* 0x00000007000b3202 */ /* 0x000fe40000000f00 */
[----:B------:R-:W-:Y:S01]  /*e670*/  LEA.HI.X R9, R10, UR19, R9, 0x1, P2 ;  /* 0x000000130a097c11 */ /* 0x000fe200090f0c09 */
[----:B------:R-:W-:Y:S01]  /*e680*/  @P3 IMAD.MOV.U32 R10, RZ, RZ, R2 ;  /* 0x000000ffff0a3224 */ /* 0x000fe200078e0002 */
[----:B------:R-:W-:-:S05]  /*e690*/  F2FP.F16.F32.PACK_AB R12, RZ, R12 ;  /* 0x0000000cff0c723e */ /* 0x000fca00000000ff */
[----:B------:R0:W-:Y:S01]  /*e6a0*/  @P3 STG.E.U16 desc[UR20][R10.64+0x2], R12 ;  /* 0x0000020c0a003986 */ /* 0x0001e2000c101514 */
[----:B------:R-:W-:Y:S05]  /*e6b0*/  @!P4 BRA `(.L_x_401) ;  /* 0x000000000004c947 */ /* 0x000fea0003800000 */
[----:B------:R2:W5:Y:S02]  /*e6c0*/  LDG.E.LTC128B.U16 R15, desc[UR20][R8.64] ;  /* 0x00000014080f7981 */ /* 0x000564000c1e1520 */
.L_x_401:
[----:B------:R-:W-:Y:S05]  /*e6d0*/  BSYNC B0 ;  /* 0x0000000000007941 */ /* 0x000fea0003800000 */
.L_x_400:
[----:B0----5:R-:W-:Y:S01]  /*e6e0*/  HADD2.F32 R10, -RZ, R15.H0_H0 ;  /* 0x2000000fff0a7230 */ /* 0x021fe20000004100 */
[----:B------:R-:W-:Y:S01]  /*e6f0*/  ISETP.GT.AND P3, PT, R0, 0x1, P1 ;  /* 0x000000010000780c */ /* 0x000fe20000f64270 */
[----:B------:R-:W-:Y:S03]  /*e700*/  BSSY B0, `(.L_x_402) ;  /* 0x0000009000007945 */ /* 0x000fe60003800000 */
[----:B------:R-:W-:Y:S01]  /*e710*/  FMUL R11, R10, UR22 ;  /* 0x000000160a0b7c20 */ /* 0x000fe20008400000 */
[----:B------:R-:W-:-:S03]  /*e720*/  IADD3 R10, P2, R2, UR8, RZ ;  /* 0x00000008020a7c10 */ /* 0x000fc6000ff5e0ff */
[----:B------:R-:W-:-:S05]  /*e730*/  FFMA R11, R26, UR11, R11 ;  /* 0x0000000b1a0b7c23 */ /* 0x000fca000800000b */
[----:B------:R-:W-:Y:S02]  /*e740*/  F2FP.F16.F32.PACK_AB R12, RZ, R11 ;  /* 0x0000000bff0c723e */ /* 0x000fe400000000ff */
[----:B------:R-:W-:-:S05]  /*e750*/  IADD3.X R11, R7, UR5, RZ, P2, !PT ;  /* 0x00000005070b7c10 */ /* 0x000fca00097fe4ff */
[----:B------:R0:W-:Y:S01]  /*e760*/  @P4 STG.E.U16 desc[UR20][R10.64], R12 ;  /* 0x0000000c0a004986 */ /* 0x0001e2000c101514 */
[----:B------:R-:W-:Y:S05]  /*e770*/  @!P3 BRA `(.L_x_403) ;  /* 0x000000000004b947 */ /* 0x000fea0003800000 */
[----:B------:R3:W5:Y:S02]  /*e780*/  LDG.E.LTC128B.U16 R15, desc[UR20][R8.64+0x2] ;  /* 0x00000214080f7981 */ /* 0x000764000c1e1520 */
.L_x_403:
[----:B------:R-:W-:Y:S05]  /*e790*/  BSYNC B0 ;  /* 0x0000000000007941 */ /* 0x000fea0003800000 */
.L_x_402:
        /* <DEDUP_REMOVED lines=9> */
.L_x_405:
[----:B------:R-:W-:Y:S05]  /*e830*/  BSYNC B0 ;  /* 0x0000000000007941 */ /* 0x000fea0003800000 */
.L_x_404:
[----:B0----5:R-:W-:Y:S01]  /*e840*/  HADD2.F32 R12, -RZ, R15.H0_H0 ;  /* 0x2000000fff0c7230 */ /* 0x021fe20000004100 */
[----:B------:R-:W-:Y:S01]  /*e850*/  ISETP.GT.AND P3, PT, R0, 0x9, P0 ;  /* 0x000000090000780c */ /* 0x000fe20000764270 */
[----:B------:R-:W-:Y:S03]  /*e860*/  BSSY B0, `(.L_x_406) ;  /* 0x000000a000007945 */ /* 0x000fe60003800000 */
        /* <DEDUP_REMOVED lines=9> */
.L_x_407:
[----:B------:R-:W-:Y:S05]  /*e900*/  BSYNC B0 ;  /* 0x0000000000007941 */ /* 0x000fea0003800000 */
.L_x_406:
[----:B0----5:R-:W-:Y:S01]  /*e910*/  HADD2.F32 R12, -RZ, R15.H0_H0 ;  /* 0x2000000fff0c7230 */ /* 0x021fe20000004100 */
[----:B------:R-:W-:Y:S01]  /*e920*/  @P3 MOV R13, R7 ;  /* 0x00000007000d3202 */ /* 0x000fe20000000f00 */
[----:B------:R-:W-:Y:S01]  /*e930*/  BSSY B0, `(.L_x_408) ;  /* 0x000000a000007945 */ /* 0x000fe20003800000 */
[----:B------:R-:W-:Y:S02]  /*e940*/  ISETP.GT.AND P4, PT, R0, 0x8, P1 ;  /* 0x000000080000780c */ /* 0x000fe40000f84270 */
[----:B------:R-:W-:-:S04]  /*e950*/  FMUL R12, R12, UR22 ;  /* 0x000000160c0c7c20 */ /* 0x000fc80008400000 */
[----:B------:R-:W-:-:S05]  /*e960*/  FFMA R12, R29, UR11, R12 ;  /* 0x0000000b1d0c7c23 */ /* 0x000fca000800000c */
[----:B------:R-:W-:-:S04]  /*e970*/  F2FP.F16.F32.PACK_AB R12, RZ, R12 ;  /* 0x0000000cff0c723e */ /* 0x000fc800000000ff */
[----:B------:R-:W-:Y:S01]  /*e980*/  PRMT R14, R12, 0x7610, R14 ;  /* 0x000076100c0e7816 */ /* 0x000fe2000000000e */
[----:B------:R-:W-:-:S05]  /*e990*/  @P3 IMAD.MOV.U32 R12, RZ, RZ, R2 ;  /* 0x000000ffff0c3224 */ /* 0x000fca00078e0002 */
[----:B------:R0:W-:Y:S01]  /*e9a0*/  @P3 STG.E.U16 desc[UR20][R12.64+0x12], R14 ;  /* 0x0000120e0c003986 */ /* 0x0001e2000c101514 */
[----:B------:R-:W-:Y:S05]  /*e9b0*/  @!P4 BRA `(.L_x_409) ;  /* 0x000000000004c947 */ /* 0x000fea0003800000 */
[----:B------:R0:W5:Y:S02]  /*e9c0*/  LDG.E.LTC128B.U16 R15, desc[UR20][R8.64+0x10] ;  /* 0x00001014080f7981 */ /* 0x000164000c1e1520 */
.L_x_409:
[----:B------:R-:W-:Y:S05]  /*e9d0*/  BSYNC B0 ;  /* 0x0000000000007941 */ /* 0x000fea0003800000 */
.L_x_408:
        /* <DEDUP_REMOVED lines=9> */
.L_x_411:
[----:B------:R-:W-:Y:S05]  /*ea70*/  BSYNC B0 ;  /* 0x0000000000007941 */ /* 0x000fea0003800000 */
.L_x_410:
        /* <DEDUP_REMOVED lines=9> */
.L_x_413:
[----:B------:R-:W-:Y:S05]  /*eb10*/  BSYNC B0 ;  /* 0x0000000000007941 */ /* 0x000fea0003800000 */
.L_x_412:
        /* <DEDUP_REMOVED lines=12> */
.L_x_415:
[----:B------:R-:W-:Y:S05]  /*ebe0*/  BSYNC B0 ;  /* 0x0000000000007941 */ /* 0x000fea0003800000 */
.L_x_414:
        /* <DEDUP_REMOVED lines=12> */
.L_x_417:
[----:B------:R-:W-:Y:S05]  /*ecb0*/  BSYNC B0 ;  /* 0x0000000000007941 */ /* 0x000fea0003800000 */
.L_x_416:
        /* <DEDUP_REMOVED lines=9> */
.L_x_419:
[----:B------:R-:W-:Y:S05]  /*ed50*/  BSYNC B0 ;  /* 0x0000000000007941 */ /* 0x000fea0003800000 */
.L_x_418:
        /* <DEDUP_REMOVED lines=9> */
.L_x_421:
[----:B------:R-:W-:Y:S05]  /*edf0*/  BSYNC B0 ;  /* 0x0000000000007941 */ /* 0x000fea0003800000 */
.L_x_420:
        /* <DEDUP_REMOVED lines=12> */
.L_x_423:
[----:B------:R-:W-:Y:S05]  /*eec0*/  BSYNC B0 ;  /* 0x0000000000007941 */ /* 0x000fea0003800000 */
.L_x_422:
        /* <DEDUP_REMOVED lines=12> */
.L_x_425:
[----:B------:R-:W-:Y:S05]  /*ef90*/  BSYNC B0 ;  /* 0x0000000000007941 */ /* 0x000fea0003800000 */
.L_x_424:
        /* <DEDUP_REMOVED lines=9> */
.L_x_427:
[----:B------:R-:W-:Y:S05]  /*f030*/  BSYNC B0 ;  /* 0x0000000000007941 */ /* 0x000fea0003800000 */
.L_x_426:
        /* <DEDUP_REMOVED lines=9> */
.L_x_429:
[----:B------:R-:W-:Y:S05]  /*f0d0*/  BSYNC B0 ;  /* 0x0000000000007941 */ /* 0x000fea0003800000 */
.L_x_428:
        /* <DEDUP_REMOVED lines=12> */
.L_x_431:
[----:B------:R-:W-:Y:S05]  /*f1a0*/  BSYNC B0 ;  /* 0x0000000000007941 */ /* 0x000fea0003800000 */
.L_x_430:
        /* <DEDUP_REMOVED lines=12> */
.L_x_433:
[----:B------:R-:W-:Y:S05]  /*f270*/  BSYNC B0 ;  /* 0x0000000000007941 */ /* 0x000fea0003800000 */
.L_x_432:
        /* <DEDUP_REMOVED lines=9> */
.L_x_435:
[----:B------:R-:W-:Y:S05]  /*f310*/  BSYNC B0 ;  /* 0x0000000000007941 */ /* 0x000fea0003800000 */
.L_x_434:
        /* <DEDUP_REMOVED lines=9> */
.L_x_437:
[----:B------:R-:W-:Y:S05]  /*f3b0*/  BSYNC B0 ;  /* 0x0000000000007941 */ /* 0x000fea0003800000 */
.L_x_436:
        /* <DEDUP_REMOVED lines=12> */
.L_x_439:
[----:B------:R-:W-:Y:S05]  /*f480*/  BSYNC B0 ;  /* 0x0000000000007941 */ /* 0x000fea0003800000 */
.L_x_438:
        /* <DEDUP_REMOVED lines=12> */
.L_x_441:
[----:B------:R-:W-:Y:S05]  /*f550*/  BSYNC B0 ;  /* 0x0000000000007941 */ /* 0x000fea0003800000 */
.L_x_440:
        /* <DEDUP_REMOVED lines=9> */
.L_x_443:
[----:B------:R-:W-:Y:S05]  /*f5f0*/  BSYNC B0 ;  /* 0x0000000000007941 */ /* 0x000fea0003800000 */
.L_x_442:
        /* <DEDUP_REMOVED lines=9> */
.L_x_445:
[----:B------:R-:W-:Y:S05]  /*f690*/  BSYNC B0 ;  /* 0x0000000000007941 */ /* 0x000fea0003800000 */
.L_x_444:
        /* <DEDUP_REMOVED lines=12> */
.L_x_447:
[----:B------:R-:W-:Y:S05]  /*f760*/  BSYNC B0 ;  /* 0x0000000000007941 */ /* 0x000fea0003800000 */
.L_x_446:
        /* <DEDUP_REMOVED lines=12> */
.L_x_449:
[----:B------:R-:W-:Y:S05]  /*f830*/  BSYNC B0 ;  /* 0x0000000000007941 */ /* 0x000fea0003800000 */
.L_x_448:
[----:B-----5:R-:W-:Y:S01]  /*f840*/  HADD2.F32 R11, -RZ, R15.H0_H0 ;  /* 0x2000000fff0b7230 */ /* 0x020fe20000004100 */
[----:B------:R-:W-:Y:S01]  /*f850*/  ISETP.GT.AND P3, PT, R0, 0x31, P1 ;  /* 0x000000310000780c */ /* 0x000fe20000f64270 */
[----:B------:R-:W-:Y:S03]  /*f860*/  BSSY B0, `(.L_x_450) ;  /* 0x0000008000007945 */ /* 0x000fe60003800000 */
[----:B------:R-:W-:-:S04]  /*f870*/  FMUL R11, R11, UR22 ;  /* 0x000000160b0b7c20 */ /* 0x000fc80008400000 */
[----:B------:R-:W-:-:S05]  /*f880*/  FFMA R11, R50, UR11, R11 ;  /* 0x0000000b320b7c23 */ /* 0x000fca000800000b */
[----:B0-----:R-:W-:Y:S02]  /*f890*/  F2FP.F16.F32.PACK_AB R12, RZ, R11 ;  /* 0x0000000bff0c723e */ /* 0x001fe400000000ff */
[----:B------:R-:W-:-:S05]  /*f8a0*/  IADD3.X R11, R7, UR5, RZ, P2, !PT ;  /* 0x00000005070b7c10 */ /* 0x000fca00097fe4ff */
[----:B------:R0:W-:Y:S01]  /*f8b0*/  @P4 STG.E.U16 desc[UR20][R10.64+0x60], R12 ;  /* 0x0000600c0a004986 */ /* 0x0001e2000c101514 */
[----:B------:R-:W-:Y:S05]  /*f8c0*/  @!P3 BRA `(.L_x_451) ;  /* 0x000000000004b947 */ /* 0x000fea0003800000 */
[----:B------:R0:W5:Y:S02]  /*f8d0*/  LDG.E.LTC128B.U16 R15, desc[UR20][R8.64+0x62] ;  /* 0x00006214080f7981 */ /* 0x000164000c1e1520 */
.L_x_451:
[----:B------:R-:W-:Y:S05]  /*f8e0*/  BSYNC B0 ;  /* 0x0000000000007941 */ /* 0x000fea0003800000 */
.L_x_450:
[----:B0----5:R-:W-:Y:S01]  /*f8f0*/  HADD2.F32 R12, -RZ, R15.H0_H0 ;  /* 0x2000000fff0c7230 */ /* 0x021fe20000004100 */
[----:B------:R-:W-:Y:S01]  /*f900*/  ISETP.GT.AND P2, PT, R0, 0x38, P0 ;  /* 0x000000380000780c */ /* 0x000fe20000744270 */
[----:B------:R-:W-:Y:S03]  /*f910*/  BSSY B0, `(.L_x_452) ;  /* 0x000000a000007945 */ /* 0x000fe60003800000 */
        /* <DEDUP_REMOVED lines=9> */
.L_x_453:
[----:B------:R-:W-:Y:S05]  /*f9b0*/  BSYNC B0 ;  /* 0x0000000000007941 */ /* 0x000fea0003800000 */
.L_x_452:
[----:B0----5:R-:W-:Y:S01]  /*f9c0*/  HADD2.F32 R12, -RZ, R15.H0_H0 ;  /* 0x2000000fff0c7230 */ /* 0x021fe20000004100 */
[----:B------:R-:W-:Y:S01]  /*f9d0*/  ISETP.GT.AND P3, PT, R0, 0x39, P0 ;  /* 0x000000390000780c */ /* 0x000fe20000764270 */
[----:B------:R-:W-:Y:S03]  /*f9e0*/  BSSY B0, `(.L_x_454) ;  /* 0x000000a000007945 */ /* 0x000fe60003800000 */
[----:B------:R-:W-:Y:S01]  /*f9f0*/  FMUL R13, R12, UR22 ;  /* 0x000000160c0d7c20 */ /* 0x000fe20008400000 */
[----:B------:R-:W-:-:S03]  /*fa00*/  @P2 IMAD.MOV.U32 R12, RZ, RZ, R2 ;  /* 0x000000ffff0c2224 */ /* 0x000fc600078e0002 */
[----:B------:R-:W-:-:S05]  /*fa10*/  FFMA R13, R52, UR11, R13 ;  /* 0x0000000b340d7c23 */ /* 0x000fca000800000d */
[----:B------:R-:W-:-:S04]  /*fa20*/  F2FP.F16.F32.PACK_AB R13, RZ, R13 ;  /* 0x0000000dff0d723e */ /* 0x000fc800000000ff */
[----:B------:R-:W-:Y:S02]  /*fa30*/  PRMT R14, R13, 0x7610, R14 ;  /* 0x000076100d0e7816 */ /* 0x000fe4000000000e */
[----:B------:R-:W-:-:S05]  /*fa40*/  @P2 MOV R13, R7 ;  /* 0x00000007000d2202 */ /* 0x000fca0000000f00 */
[----:B------:R0:W-:Y:S01]  /*fa50*/  @P2 STG.E.U16 desc[UR20][R12.64+0x70], R14 ;  /* 0x0000700e0c002986 */ /* 0x0001e2000c101514 */
[----:B------:R-:W-:Y:S05]  /*fa60*/  @!P3 BRA `(.L_x_455) ;  /* 0x000000000004b947 */ /* 0x000fea0003800000 */
[----:B------:R0:W5:Y:S02]  /*fa70*/  LDG.E.LTC128B.U16 R15, desc[UR20][R4.64+0x72] ;  /* 0x00007214040f7981 */ /* 0x000164000c1e1520 */
.L_x_455:
[----:B------:R-:W-:Y:S05]  /*fa80*/  BSYNC B0 ;  /* 0x0000000000007941 */ /* 0x000fea0003800000 */
.L_x_454:
[----:B0----5:R-:W-:Y:S01]  /*fa90*/  HADD2.F32 R12, -RZ, R15.H0_H0 ;  /* 0x2000000fff0c7230 */ /* 0x021fe20000004100 */
[----:B------:R-:W-:Y:S01]  /*faa0*/  ISETP.GT.AND P2, PT, R0, 0x38, P1 ;  /* 0x000000380000780c */ /* 0x000fe20000f44270 */
[----:B------:R-:W-:Y:S01]  /*fab0*/  @P3 IMAD.MOV.U32 R13, RZ, RZ, R7 ;  /* 0x000000ffff0d3224 */ /* 0x000fe200078e0007 */
[----:B------:R-:W-:Y:S02]  /*fac0*/  BSSY B0, `(.L_x_456) ;  /* 0x0000009000007945 */ /* 0x000fe40003800000 */
        /* <DEDUP_REMOVED lines=8> */
.L_x_457:
[----:B------:R-:W-:Y:S05]  /*fb50*/  BSYNC B0 ;  /* 0x0000000000007941 */ /* 0x000fea0003800000 */
.L_x_456:
[----:B0----5:R-:W-:Y:S01]  /*fb60*/  HADD2.F32 R12, -RZ, R15.H0_H0 ;  /* 0x2000000fff0c7230 */ /* 0x021fe20000004100 */
[----:B------:R-:W-:Y:S01]  /*fb70*/  ISETP.GT.AND P3, PT, R0, 0x39, P1 ;  /* 0x000000390000780c */ /* 0x000fe20000f64270 */
[----:B------:R-:W-:Y:S03]  /*fb80*/  BSSY B0, `(.L_x_458) ;  /* 0x000000a000007945 */ /* 0x000fe60003800000 */
[----:B------:R-:W-:Y:S01]  /*fb90*/  FMUL R13, R12, UR22 ;  /* 0x000000160c0d7c20 */ /* 0x000fe20008400000 */
[----:B------:R-:W-:-:S03]  /*fba0*/  VIADD R12, R2, UR8 ;  /* 0x00000008020c7c36 */ /* 0x000fc60008000000 */
[----:B------:R-:W-:-:S05]  /*fbb0*/  FFMA R13, R54, UR11, R13 ;  /* 0x0000000b360d7c23 */ /* 0x000fca000800000d */
[----:B------:R-:W-:-:S04]  /*fbc0*/  F2FP.F16.F32.PACK_AB R13, RZ, R13 ;  /* 0x0000000dff0d723e */ /* 0x000fc800000000ff */
[----:B------:R-:W-:Y:S02]  /*fbd0*/  PRMT R14, R13, 0x7610, R14 ;  /* 0x000076100d0e7816 */ /* 0x000fe4000000000e */
[----:B------:R-:W-:-:S05]  /*fbe0*/  @P2 MOV R13, R11 ;  /* 0x0000000b000d2202 */ /* 0x000fca0000000f00 */
[----:B------:R0:W-:Y:S01]  /*fbf0*/  @P2 STG.E.U16 desc[UR20][R12.64+0x70], R14 ;  /* 0x0000700e0c002986 */ /* 0x0001e2000c101514 */
[----:B------:R-:W-:Y:S05]  /*fc00*/  @!P3 BRA `(.L_x_459) ;  /* 0x000000000004b947 */ /* 0x000fea0003800000 */
[----:B------:R0:W5:Y:S02]  /*fc10*/  LDG.E.LTC128B.U16 R15, desc[UR20][R8.64+0x72] ;  /* 0x00007214080f7981 */ /* 0x000164000c1e1520 */
.L_x_459:
[----:B------:R-:W-:Y:S05]  /*fc20*/  BSYNC B0 ;  /* 0x0000000000007941 */ /* 0x000fea0003800000 */
.L_x_458:
        /* <DEDUP_REMOVED lines=12> */
.L_x_461:
[----:B------:R-:W-:Y:S05]  /*fcf0*/  BSYNC B0 ;  /* 0x0000000000007941 */ /* 0x000fea0003800000 */
.L_x_460:
        /* <DEDUP_REMOVED lines=12> */
.L_x_463:
[----:B------:R-:W-:Y:S05]  /*fdc0*/  BSYNC B0 ;  /* 0x0000000000007941 */ /* 0x000fea0003800000 */
.L_x_462:
        /* <DEDUP_REMOVED lines=12> */
.L_x_465:
[----:B------:R-:W-:Y:S05]  /*fe90*/  BSYNC B0 ;  /* 0x0000000000007941 */ /* 0x000fea0003800000 */
.L_x_464:
        /* <DEDUP_REMOVED lines=12> */
.L_x_467:
[----:B------:R-:W-:Y:S05]  /*ff60*/  BSYNC B0 ;  /* 0x0000000000007941 */ /* 0x000fea0003800000 */
.L_x_466:
        /* <DEDUP_REMOVED lines=12> */
.L_x_469:
[----:B------:R-:W-:Y:S05]  /*10030*/  BSYNC B0 ;  /* 0x0000000000007941 */ /* 0x000fea0003800000 */
.L_x_468:
        /* <DEDUP_REMOVED lines=12> */
.L_x_471:
[----:B------:R-:W-:Y:S05]  /*10100*/  BSYNC B0 ;  /* 0x0000000000007941 */ /* 0x000fea0003800000 */
.L_x_470:
        /* <DEDUP_REMOVED lines=12> */
.L_x_473:
[----:B------:R-:W-:Y:S05]  /*101d0*/  BSYNC B0 ;  /* 0x0000000000007941 */ /* 0x000fea0003800000 */
.L_x_472:
        /* <DEDUP_REMOVED lines=12> */
.L_x_475:
[----:B------:R-:W-:Y:S05]  /*102a0*/  BSYNC B0 ;  /* 0x0000000000007941 */ /* 0x000fea0003800000 */
.L_x_474:
        /* <DEDUP_REMOVED lines=12> */
.L_x_477:
[----:B------:R-:W-:Y:S05]  /*10370*/  BSYNC B0 ;  /* 0x0000000000007941 */ /* 0x000fea0003800000 */
.L_x_476:
        /* <DEDUP_REMOVED lines=12> */
.L_x_479:
[----:B------:R-:W-:Y:S05]  /*10440*/  BSYNC B0 ;  /* 0x0000000000007941 */ /* 0x000fea0003800000 */
.L_x_478:
        /* <DEDUP_REMOVED lines=12> */
.L_x_481:
[----:B------:R-:W-:Y:S05]  /*10510*/  BSYNC B0 ;  /* 0x0000000000007941 */ /* 0x000fea0003800000 */
.L_x_480:
        /* <DEDUP_REMOVED lines=12> */
.L_x_483:
[----:B------:R-:W-:Y:S05]  /*105e0*/  BSYNC B0 ;  /* 0x0000000000007941 */ /* 0x000fea0003800000 */
.L_x_482:
        /* <DEDUP_REMOVED lines=12> */
.L_x_485:
[----:B------:R-:W-:Y:S05]  /*106b0*/  BSYNC B0 ;  /* 0x0000000000007941 */ /* 0x000fea0003800000 */
.L_x_484:
        /* <DEDUP_REMOVED lines=12> */
.L_x_487:
[----:B------:R-:W-:Y:S05]  /*10780*/  BSYNC B0 ;  /* 0x0000000000007941 */ /* 0x000fea0003800000 */
.L_x_486:
        /* <DEDUP_REMOVED lines=12> */
.L_x_489:
[----:B------:R-:W-:Y:S05]  /*10850*/  BSYNC B0 ;  /* 0x0000000000007941 */ /* 0x000fea0003800000 */
.L_x_488:
        /* <DEDUP_REMOVED lines=12> */
.L_x_491:
[----:B------:R-:W-:Y:S05]  /*10920*/  BSYNC B0 ;  /* 0x0000000000007941 */ /* 0x000fea0003800000 */
.L_x_490:
        /* <DEDUP_REMOVED lines=12> */
.L_x_493:
[----:B------:R-:W-:Y:S05]  /*109f0*/  BSYNC B0 ;  /* 0x0000000000007941 */ /* 0x000fea0003800000 */
.L_x_492:
        /* <DEDUP_REMOVED lines=12> */
.L_x_495:
[----:B------:R-:W-:Y:S05]  /*10ac0*/  BSYNC B0 ;  /* 0x0000000000007941 */ /* 0x000fea0003800000 */
.L_x_494:
        /* <DEDUP_REMOVED lines=12> */
.L_x_497:
[----:B------:R-:W-:Y:S05]  /*10b90*/  BSYNC B0 ;  /* 0x0000000000007941 */ /* 0x000fea0003800000 */
.L_x_496:
        /* <DEDUP_REMOVED lines=12> */
.L_x_499:
[----:B------:R-:W-:Y:S05]  /*10c60*/  BSYNC B0 ;  /* 0x0000000000007941 */ /* 0x000fea0003800000 */
.L_x_498:
        /* <DEDUP_REMOVED lines=12> */
.L_x_501:
[----:B------:R-:W-:Y:S05]  /*10d30*/  BSYNC B0 ;  /* 0x0000000000007941 */ /* 0x000fea0003800000 */
.L_x_500:
        /* <DEDUP_REMOVED lines=12> */
.L_x_503:
[----:B------:R-:W-:Y:S05]  /*10e00*/  BSYNC B0 ;  /* 0x0000000000007941 */ /* 0x000fea0003800000 */
.L_x_502:
        /* <DEDUP_REMOVED lines=12> */
.L_x_505:
[----:B------:R-:W-:Y:S05]  /*10ed0*/  BSYNC B0 ;  /* 0x0000000000007941 */ /* 0x000fea0003800000 */
.L_x_504:
        /* <DEDUP_REMOVED lines=12> */
.L_x_507:
[----:B------:R-:W-:Y:S05]  /*10fa0*/  BSYNC B0 ;  /* 0x0000000000007941 */ /* 0x000fea0003800000 */
.L_x_506:
        /* <DEDUP_REMOVED lines=12> */
.L_x_509:
[----:B------:R-:W-:Y:S05]  /*11070*/  BSYNC B0 ;  /* 0x0000000000007941 */ /* 0x000fea0003800000 */
.L_x_508:
        /* <DEDUP_REMOVED lines=12> */
.L_x_511:
[----:B------:R-:W-:Y:S05]  /*11140*/  BSYNC B0 ;  /* 0x0000000000007941 */ /* 0x000fea0003800000 */
.L_x_510:
        /* <DEDUP_REMOVED lines=12> */
.L_x_513:
[----:B------:R-:W-:Y:S05]  /*11210*/  BSYNC B0 ;  /* 0x0000000000007941 */ /* 0x000fea0003800000 */
.L_x_512:
        /* <DEDUP_REMOVED lines=12> */
.L_x_515:
[----:B------:R-:W-:Y:S05]  /*112e0*/  BSYNC B0 ;  /* 0x0000000000007941 */ /* 0x000fea0003800000 */
.L_x_514:
        /* <DEDUP_REMOVED lines=12> */
.L_x_517:
[----:B------:R-:W-:Y:S05]  /*113b0*/  BSYNC B0 ;  /* 0x0000000000007941 */ /* 0x000fea0003800000 */
.L_x_516:
        /* <DEDUP_REMOVED lines=12> */
.L_x_519:
[----:B------:R-:W-:Y:S05]  /*11480*/  BSYNC B0 ;  /* 0x0000000000007941 */ /* 0x000fea0003800000 */
.L_x_518:
[----:B01--45:R-:W-:Y:S01]  /*11490*/  HADD2.F32 R4, -RZ, R15.H0_H0 ;  /* 0x2000000fff047230 */ /* 0x033fe20000004100 */
[----:B------:R-:W-:Y:S01]  /*114a0*/  ISETP.GT.AND P2, PT, R0, 0x78, P1 ;  /* 0x000000780000780c */ /* 0x000fe20000f44270 */
[----:B------:R-:W-:Y:S01]  /*114b0*/  @P0 IMAD.MOV.U32 R6, RZ, RZ, R2 ;  /* 0x000000ffff060224 */ /* 0x000fe200078e0002 */
[----:B------:R-:W-:Y:S02]  /*114c0*/  BSSY B0, `(.L_x_520) ;  /* 0x0000007000007945 */ /* 0x000fe40003800000 */
[----:B------:R-:W-:-:S04]  /*114d0*/  FMUL R4, R4, UR22 ;  /* 0x0000001604047c20 */ /* 0x000fc80008400000 */
[----:B------:R-:W-:-:S05]  /*114e0*/  FFMA R4, R85, UR11, R4 ;  /* 0x0000000b55047c23 */ /* 0x000fca0008000004 */
[----:B------:R-:W-:-:S05]  /*114f0*/  F2FP.F16.F32.PACK_AB R4, RZ, R4 ;  /* 0x00000004ff04723e */ /* 0x000fca00000000ff */
[----:B------:R0:W-:Y:S01]  /*11500*/  @P0 STG.E.U16 desc[UR20][R6.64+0xf2], R4 ;  /* 0x0000f20406000986 */ /* 0x0001e2000c101514 */
[----:B------:R-:W-:Y:S05]  /*11510*/  @!P2 BRA `(.L_x_521) ;  /* 0x000000000004a947 */ /* 0x000fea0003800000 */
[----:B------:R1:W5:Y:S02]  /*11520*/  LDG.E.LTC128B.U16 R15, desc[UR20][R8.64+0xf0] ;  /* 0x0000f014080f7981 */ /* 0x000364000c1e1520 */
.L_x_521:
[----:B------:R-:W-:Y:S05]  /*11530*/  BSYNC B0 ;  /* 0x0000000000007941 */ /* 0x000fea0003800000 */
.L_x_520:
[----:B0----5:R-:W-:Y:S01]  /*11540*/  HADD2.F32 R4, -RZ, R15.H0_H0 ;  /* 0x2000000fff047230 */ /* 0x021fe20000004100 */
[----:B------:R-:W-:Y:S01]  /*11550*/  ISETP.GT.AND P1, PT, R0, 0x79, P1 ;  /* 0x000000790000780c */ /* 0x000fe20000f24270 */
[----:B------:R-:W-:Y:S03]  /*11560*/  BSSY B0, `(.L_x_522) ;  /* 0x000000a000007945 */ /* 0x000fe60003800000 */
[----:B------:R-:W-:Y:S01]  /*11570*/  FMUL R5, R4, UR22 ;  /* 0x0000001604057c20 */ /* 0x000fe20008400000 */
[----:B------:R-:W-:-:S03]  /*11580*/  VIADD R4, R2, UR8 ;  /* 0x0000000802047c36 */ /* 0x000fc60008000000 */
[----:B------:R-:W-:-:S05]  /*11590*/  FFMA R5, R86, UR11, R5 ;  /* 0x0000000b56057c23 */ /* 0x000fca0008000005 */
[----:B------:R-:W-:-:S04]  /*115a0*/  F2FP.F16.F32.PACK_AB R5, RZ, R5 ;  /* 0x00000005ff05723e */ /* 0x000fc800000000ff */
[----:B------:R-:W-:Y:S01]  /*115b0*/  PRMT R0, R5, 0x7610, R0 ;  /* 0x0000761005007816 */ /* 0x000fe20000000000 */
[----:B------:R-:W-:-:S05]  /*115c0*/  @P2 IMAD.MOV.U32 R5, RZ, RZ, R11 ;  /* 0x000000ffff052224 */ /* 0x000fca00078e000b */
[----:B------:R0:W-:Y:S01]  /*115d0*/  @P2 STG.E.U16 desc[UR20][R4.64+0xf0], R0 ;  /* 0x0000f00004002986 */ /* 0x0001e2000c101514 */
[----:B------:R-:W-:Y:S05]  /*115e0*/  @!P1 BRA `(.L_x_523) ;  /* 0x0000000000049947 */ /* 0x000fea0003800000 */
[----:B------:R4:W5:Y:S02]  /*115f0*/  LDG.E.LTC128B.U16 R15, desc[UR20][R8.64+0xf2] ;  /* 0x0000f214080f7981 */ /* 0x000964000c1e1520 */
.L_x_523:
[----:B------:R-:W-:Y:S05]  /*11600*/  BSYNC B0 ;  /* 0x0000000000007941 */ /* 0x000fea0003800000 */
.L_x_522:
[----:B-----5:R-:W-:Y:S01]  /*11610*/  HADD2.F32 R15, -RZ, R15.H0_H0 ;  /* 0x2000000fff0f7230 */ /* 0x020fe20000004100 */
[----:B------:R-:W-:-:S04]  /*11620*/  IADD3 R2, R2, UR8, RZ ;  /* 0x0000000802027c10 */ /* 0x000fc8000fffe0ff */
[----:B0-----:R-:W-:-:S04]  /*11630*/  FMUL R0, R15, UR22 ;  /* 0x000000160f007c20 */ /* 0x001fc80008400000 */
[----:B------:R-:W-:Y:S01]  /*11640*/  FFMA R0, R87, UR11, R0 ;  /* 0x0000000b57007c23 */ /* 0x000fe20008000000 */
[----:B------:R-:W-:Y:S06]  /*11650*/  @!P1 EXIT ;  /* 0x000000000000994d */ /* 0x000fec0003800000 */
[----:B------:R-:W-:Y:S01]  /*11660*/  F2FP.F16.F32.PACK_AB R0, RZ, R0 ;  /* 0x00000000ff00723e */ /* 0x000fe200000000ff */
[----:B------:R-:W-:-:S05]  /*11670*/  IMAD.MOV.U32 R3, RZ, RZ, R11 ;  /* 0x000000ffff037224 */ /* 0x000fca00078e000b */
[----:B------:R-:W-:Y:S01]  /*11680*/  STG.E.U16 desc[UR20][R2.64+0xf2], R0 ;  /* 0x0000f20002007986 */ /* 0x000fe2000c101514 */
[----:B------:R-:W-:Y:S05]  /*11690*/  EXIT ;  /* 0x000000000000794d */ /* 0x000fea0003800000 */
.L_x_21:
[----:B------:R-:W2:Y:S01]  /*116a0*/  LDL.LU R7, [R1+0x8] ;  /* 0x0000080001077983 */ /* 0x000ea20000300800 */
[----:B------:R-:W-:-:S03]  /*116b0*/  ULDC.64 UR6, c[0x0][0x5c8] ;  /* 0x0001720000067ab9 */ /* 0x000fc60000000a00 */
[----:B------:R-:W3:Y:S04]  /*116c0*/  LDL.LU R6, [R1+0xc] ;  /* 0x00000c0001067983 */ /* 0x000ee80000300800 */
[----:B------:R-:W4:Y:S04]  /*116d0*/  LDL.LU R8, [R1+0x18] ;  /* 0x0000180001087983 */ /* 0x000f280000300800 */
[----:B------:R-:W5:Y:S04]  /*116e0*/  LDL.LU R252, [R1+0x4c] ;  /* 0x00004c0001fc7983 */ /* 0x000f680000300800 */
        /* <DEDUP_REMOVED lines=35> */
[----:B------:R-:W5:Y:S01]  /*11920*/  LDL.LU R232, [R1+0xdc] ;  /* 0x0000dc0001e87983 */ /* 0x000f620000300800 */
[----:B------:R-:W-:-:S03]  /*11930*/  LEA R2, P2, R4, UR6, 0x1 ;  /* 0x0000000604027c11 */ /* 0x000fc6000f8408ff */
[----:B------:R-:W5:Y:S04]  /*11940*/  LDL.LU R231, [R1+0xe0] ;  /* 0x0000e00001e77983 */ /* 0x000f680000300800 */
[----:B------:R-:W5:Y:S04]  /*11950*/  LDL.LU R233, [R1+0xe4] ;  /* 0x0000e40001e97983 */ /* 0x000f680000300800 */
[----:B------:R-:W5:Y:S04]  /*11960*/  LDL.LU R234, [R1+0xe8] ;  /* 0x0000e80001ea7983 */ /* 0x000f680000300800 */
[----:B------:R-:W5:Y:S01]  /*11970*/  LDL.LU R235, [R1+0xec] ;  /* 0x0000ec0001eb7983 */ /* 0x000f620000300800 */
[----:B------:R-:W-:-:S03]  /*11980*/  LEA.HI.X R3, R4, UR7, R3, 0x1, P2 ;  /* 0x0000000704037c11 */ /* 0x000fc600090f0c03 */
[----:B------:R-:W5:Y:S04]  /*11990*/  LDL.LU R236, [R1+0xf0] ;  /* 0x0000f00001ec7983 */ /* 0x000f680000300800 */
[----:B------:R-:W5:Y:S04]  /*119a0*/  LDL.LU R237, [R1+0xf4] ;  /* 0x0000f40001ed7983 */ /* 0x000f680000300800 */
[----:B------:R-:W5:Y:S04]  /*119b0*/  LDL.LU R238, [R1+0xf8] ;  /* 0x0000f80001ee7983 */ /* 0x000f680000300800 */
[----:B------:R-:W5:Y:S04]  /*119c0*/  LDL.LU R239, [R1+0xfc] ;  /* 0x0000fc0001ef7983 */ /* 0x000f680000300800 */
[----:B------:R-:W4:Y:S04]  /*119d0*/  LDL.LU R4, [R1+0x4] ;  /* 0x0000040001047983 */ /* 0x000f280000300800 */
[----:B------:R-:W5:Y:S01]  /*119e0*/  LDL.LU R5, [R1] ;  /* 0x0000000001057983 */ /* 0x000f620000300800 */
[----:B------:R-:W-:Y:S01]  /*119f0*/  ISETP.GT.AND P2, PT, R0, 0x1, P0 ;  /* 0x000000010000780c */ /* 0x000fe20000744270 */
[----:B------:R-:W-:-:S02]  /*11a00*/  USHF.L.U32 UR9, UR4, 0x1, URZ ;  /* 0x0000000104097899 */ /* 0x000fc4000800063f */
[----:B------:R-:W-:Y:S01]  /*11a10*/  USHF.L.U64.HI UR8, UR4, 0x1, UR5 ;  /* 0x0000000104087899 */ /* 0x000fe20008010205 */
[----:B--2---:R-:W-:Y:S01]  /*11a20*/  FMUL R7, R7, UR11 ;  /* 0x0000000b07077c20 */ /* 0x004fe20008400000 */
[----:B---3--:R-:W-:-:S04]  /*11a30*/  FMUL R6, R6, UR11 ;  /* 0x0000000b06067c20 */ /* 0x008fc80008400000 */
[----:B------:R-:W-:Y:S02]  /*11a40*/  F2FP.F16.F32.PACK_AB R7, RZ, R7 ;  /* 0x00000007ff07723e */ /* 0x000fe400000000ff */
[----:B------:R-:W-:Y:S01]  /*11a50*/  F2FP.F16.F32.PACK_AB R6, RZ, R6 ;  /* 0x00000006ff06723e */ /* 0x000fe200000000ff */
[----:B----4-:R-:W-:Y:S01]  /*11a60*/  FMUL R4, R4, UR11 ;  /* 0x0000000b04047c20 */ /* 0x010fe20008400000 */
[----:B-----5:R-:W-:-:S04]  /*11a70*/  FMUL R5, R5, UR11 ;  /* 0x0000000b05057c20 */ /* 0x020fc80008400000 */
[----:B------:R-:W-:Y:S02]  /*11a80*/  F2FP.F16.F32.PACK_AB R4, RZ, R4 ;  /* 0x00000004ff04723e */ /* 0x000fe400000000ff */
[----:B------:R-:W-:-:S03]  /*11a90*/  F2FP.F16.F32.PACK_AB R5, RZ, R5 ;  /* 0x00000005ff05723e */ /* 0x000fc600000000ff */
[----:B------:R1:W-:Y:S04]  /*11aa0*/  @P2 STG.E.U16 desc[UR20][R2.64+0x2], R4 ;  /* 0x0000020402002986 */ /* 0x0003e8000c101514 */
[----:B------:R2:W-:Y:S01]  /*11ab0*/  @P1 STG.E.U16 desc[UR20][R2.64], R5 ;  /* 0x0000000502001986 */ /* 0x0005e2000c101514 */
[----:B------:R-:W-:-:S04]  /*11ac0*/  ISETP.GT.AND P1, PT, R14, 0x8, PT ;  /* 0x000000080e00780c */ /* 0x000fc80003f24270 */
[----:B------:R-:W-:Y:S02]  /*11ad0*/  ISETP.GT.AND P2, PT, R0, RZ, P1 ;  /* 0x000000ff0000720c */ /* 0x000fe40000f44270 */
[----:B-1----:R-:W-:-:S04]  /*11ae0*/  IADD3 R4, P3, R2, UR9, RZ ;  /* 0x0000000902047c10 */ /* 0x002fc8000ff7e0ff */
[----:B--2---:R-:W-:-:S07]  /*11af0*/  IADD3.X R5, R3, UR8, RZ, P3, !PT ;  /* 0x0000000803057c10 */ /* 0x004fce0009ffe4ff */
[----:B------:R1:W-:Y:S01]  /*11b00*/  @P2 STG.E.U16 desc[UR20][R4.64], R7 ;  /* 0x0000000704002986 */ /* 0x0003e2000c101514 */
[----:B------:R-:W-:-:S03]  /*11b10*/  ISETP.GT.AND P2, PT, R0, 0x1, P1 ;  /* 0x000000010000780c */ /* 0x000fc60000f44270 */
[----:B-1----:R-:W2:Y:S10]  /*11b20*/  LDL.LU R7, [R1+0x14] ;  /* 0x0000140001077983 */ /* 0x002eb40000300800 */
[----:B------:R1:W-:Y:S04]  /*11b30*/  @P2 STG.E.U16 desc[UR20][R4.64+0x2], R6 ;  /* 0x0000020604002986 */ /* 0x0003e8000c101514 */
[----:B-1----:R-:W3:Y:S01]  /*11b40*/  LDL.LU R6, [R1+0x10] ;  /* 0x0000100001067983 */ /* 0x002ee20000300800 */
[----:B------:R-:W-:Y:S01]  /*11b50*/  ISETP.GT.AND P2, PT, R0, 0x8, P0 ;  /* 0x000000080000780c */ /* 0x000fe20000744270 */
[----:B------:R-:W-:Y:S01]  /*11b60*/  FMUL R8, R8, UR11 ;  /* 0x0000000b08087c20 */ /* 0x000fe20008400000 */
[----:B------:R-:W-:-:S02]  /*11b70*/  ISETP.GT.AND P3, PT, R0, 0x9, P0 ;  /* 0x000000090000780c */ /* 0x000fc40000764270 */
[----:B------:R-:W-:Y:S01]  /*11b80*/  ISETP.GT.AND P4, PT, R0, 0x8, P1 ;  /* 0x000000080000780c */ /* 0x000fe20000f84270 */
[----:B--2---:R-:W-:-:S05]  /*11b90*/  FMUL R7, R7, UR11 ;  /* 0x0000000b07077c20 */ /* 0x004fca0008400000 */
[----:B------:R-:W-:Y:S01]  /*11ba0*/  F2FP.F16.F32.PACK_AB R7, RZ, R7 ;  /* 0x00000007ff07723e */ /* 0x000fe200000000ff */
[----:B---3--:R-:W-:-:S05]  /*11bb0*/  FMUL R6, R6, UR11 ;  /* 0x0000000b06067c20 */ /* 0x008fca0008400000 */
[----:B------:R-:W-:-:S04]  /*11bc0*/  F2FP.F16.F32.PACK_AB R6, RZ, R6 ;  /* 0x00000006ff06723e */ /* 0x000fc800000000ff */
[----:B------:R-:W-:Y:S02]  /*11bd0*/  PRMT R9, R6, 0x7610, R9 ;  /* 0x0000761006097816 */ /* 0x000fe40000000009 */
[----:B------:R-:W-:Y:S01]  /*11be0*/  F2FP.F16.F32.PACK_AB R6, RZ, R8 ;  /* 0x00000008ff06723e */ /* 0x000fe200000000ff */
[----:B------:R1:W-:Y:S04]  /*11bf0*/  @P3 STG.E.U16 desc[UR20][R2.64+0x12], R7 ;  /* 0x0000120702003986 */ /* 0x0003e8000c101514 */
[----:B------:R-:W2:Y:S04]  /*11c00*/  LDL.LU R8, [R1+0x28] ;  /* 0x0000280001087983 */ /* 0x000ea80000300800 */
[----:B------:R-:W-:Y:S04]  /*11c10*/  @P2 STG.E.U16 desc[UR20][R2.64+0x10], R9 ;  /* 0x0000100902002986 */ /* 0x000fe8000c101514 */
[----:B-1----:R-:W3:Y:S04]  /*11c20*/  LDL.LU R7, [R1+0x24] ;  /* 0x0000240001077983 */ /* 0x002ee80000300800 */
[----:B------:R1:W-:Y:S04]  /*11c30*/  @P4 STG.E.U16 desc[UR20][R4.64+0x10], R6 ;  /* 0x0000100604004986 */ /* 0x0003e8000c101514 */
[----:B-1----:R-:W4:Y:S01]  /*11c40*/  LDL.LU R6, [R1+0x1c] ;  /* 0x00001c0001067983 */ /* 0x002f220000300800 */
[----:B------:R-:W-:Y:S01]  /*11c50*/  ISETP.GT.AND P2, PT, R0, 0x9, P1 ;  /* 0x000000090000780c */ /* 0x000fe20000f44270 */
[----:B----4-:R-:W-:-:S05]  /*11c60*/  FMUL R6, R6, UR11 ;  /* 0x0000000b06067c20 */ /* 0x010fca0008400000 */
[----:B------:R-:W-:-:S07]  /*11c70*/  F2FP.F16.F32.PACK_AB R6, RZ, R6 ;  /* 0x00000006ff06723e */ /* 0x000fce00000000ff */
[----:B------:R1:W-:Y:S04]  /*11c80*/  @P2 STG.E.U16 desc[UR20][R4.64+0x12], R6 ;  /* 0x0000120604002986 */ /* 0x0003e8000c101514 */
[----:B-1----:R-:W4:Y:S01]  /*11c90*/  LDL.LU R6, [R1+0x20] ;  /* 0x0000200001067983 */ /* 0x002f220000300800 */
[----:B--2---:R-:W-:Y:S01]  /*11ca0*/  FMUL R8, R8, UR11 ;  /* 0x0000000b08087c20 */ /* 0x004fe20008400000 */
[C---:B------:R-:W-:Y:S01]  /*11cb0*/  ISETP.GT.AND P2, PT, R0.reuse, 0x10, P0 ;  /* 0x000000100000780c */ /* 0x040fe20000744270 */
[----:B---3--:R-:W-:Y:S01]  /*11cc0*/  FMUL R7, R7, UR11 ;  /* 0x0000000b07077c20 */ /* 0x008fe20008400000 */
[C---:B------:R-:W-:Y:S02]  /*11cd0*/  ISETP.GT.AND P3, PT, R0.reuse, 0x11, P0 ;  /* 0x000000110000780c */ /* 0x040fe40000764270 */
[----:B------:R-:W-:-:S02]  /*11ce0*/  ISETP.GT.AND P4, PT, R0, 0x10, P1 ;  /* 0x000000100000780c */ /* 0x000fc40000f84270 */
[----:B------:R-:W-:Y:S01]  /*11cf0*/  F2FP.F16.F32.PACK_AB R7, RZ, R7 ;  /* 0x00000007ff07723e */ /* 0x000fe200000000ff */
[----:B----4-:R-:W-:-:S05]  /*11d00*/  FMUL R6, R6, UR11 ;  /* 0x0000000b06067c20 */ /* 0x010fca0008400000 */
[----:B------:R-:W-:-:S04]  /*11d10*/  F2FP.F16.F32.PACK_AB R6, RZ, R6 ;  /* 0x00000006ff06723e */ /* 0x000fc800000000ff */
[----:B------:R-:W-:Y:S02]  /*11d20*/  PRMT R9, R6, 0x7610, R9 ;  /* 0x0000761006097816 */ /* 0x000fe40000000009 */
[----:B------:R-:W-:Y:S02]  /*11d30*/  F2FP.F16.F32.PACK_AB R6, RZ, R8 ;  /* 0x00000008ff06723e */ /* 0x000fe400000000ff */
[----:B------:R-:W2:Y:S04]  /*11d40*/  LDL.LU R8, [R1+0x2c] ;  /* 0x00002c0001087983 */ /* 0x000ea80000300800 */
[----:B------:R1:W-:Y:S01]  /*11d50*/  @P2 STG.E.U16 desc[UR20][R2.64+0x20], R9 ;  /* 0x0000200902002986 */ /* 0x0003e2000c101514 */
[----:B------:R-:W-:-:S03]  /*11d60*/  ISETP.GT.AND P2, PT, R0, 0x11, P1 ;  /* 0x000000110000780c */ /* 0x000fc60000f44270 */
[----:B------:R-:W-:Y:S04]  /*11d70*/  @P3 STG.E.U16 desc[UR20][R2.64+0x22], R7 ;  /* 0x0000220702003986 */ /* 0x000fe8000c101514 */
[----:B------:R3:W-:Y:S04]  /*11d80*/  @P4 STG.E.U16 desc[UR20][R4.64+0x20], R6 ;  /* 0x0000200604004986 */ /* 0x0007e8000c101514 */
[----:B-1----:R-:W4:Y:S01]  /*11d90*/  LDL.LU R9, [R1+0x34] ;  /* 0x0000340001097983 */ /* 0x002f220000300800 */
[----:B--2---:R-:W-:-:S05]  /*11da0*/  FMUL R8, R8, UR11 ;  /* 0x0000000b08087c20 */ /* 0x004fca0008400000 */
[----:B------:R-:W-:-:S04]  /*11db0*/  F2FP.F16.F32.PACK_AB R8, RZ, R8 ;  /* 0x00000008ff08723e */ /* 0x000fc800000000ff */
[----:B---3--:R-:W-:Y:S02]  /*11dc0*/  PRMT R6, R8, 0x7610, R6 ;  /* 0x0000761008067816 */ /* 0x008fe40000000006 */
[----:B------:R-:W2:Y:S04]  /*11dd0*/  LDL.LU R8, [R1+0x30] ;  /* 0x0000300001087983 */ /* 0x000ea80000300800 */
[----:B------:R1:W-:Y:S04]  /*11de0*/  @P2 STG.E.U16 desc[UR20][R4.64+0x22], R6 ;  /* 0x0000220604002986 */ /* 0x0003e8000c101514 */
[----:B-1----:R-:W3:Y:S01]  /*11df0*/  LDL.LU R6, [R1+0x3c] ;  /* 0x00003c0001067983 */ /* 0x002ee20000300800 */
[----:B------:R-:W-:Y:S01]  /*11e00*/  ISETP.GT.AND P2, PT, R0, 0x18, P0 ;  /* 0x000000180000780c */ /* 0x000fe20000744270 */
[----:B----4-:R-:W-:Y:S01]  /*11e10*/  FMUL R9, R9, UR11 ;  /* 0x0000000b09097c20 */ /* 0x010fe20008400000 */
[----:B--2---:R-:W-:-:S05]  /*11e20*/  FMUL R8, R8, UR11 ;  /* 0x0000000b08087c20 */ /* 0x004fca0008400000 */
[----:B------:R-:W-:Y:S02]  /*11e30*/  F2FP.F16.F32.PACK_AB R7, RZ, R8 ;  /* 0x00000008ff07723e */ /* 0x000fe400000000ff */
[----:B------:R-:W-:Y:S02]  /*11e40*/  F2FP.F16.F32.PACK_AB R8, RZ, R9 ;  /* 0x00000009ff08723e */ /* 0x000fe400000000ff */
[----:B------:R-:W2:Y:S01]  /*11e50*/  LDL.LU R9, [R1+0x38] ;  /* 0x0000380001097983 */ /* 0x000ea20000300800 */
[C---:B------:R-:W-:Y:S02]  /*11e60*/  ISETP.GT.AND P3, PT, R0.reuse, 0x19, P0 ;  /* 0x000000190000780c */ /* 0x040fe40000764270 */
[----:B------:R-:W-:Y:S01]  /*11e70*/  ISETP.GT.AND P4, PT, R0, 0x18, P1 ;  /* 0x000000180000780c */ /* 0x000fe20000f84270 */
[----:B------:R1:W-:Y:S01]  /*11e80*/  @P2 STG.E.U16 desc[UR20][R2.64+0x30], R7 ;  /* 0x0000300702002986 */ /* 0x0003e2000c101514 */
[----:B---3--:R-:W-:-:S05]  /*11e90*/  FMUL R6, R6, UR11 ;  /* 0x0000000b06067c20 */ /* 0x008fca0008400000 */
[----:B------:R-:W-:Y:S01]  /*11ea0*/  F2FP.F16.F32.PACK_AB R6, RZ, R6 ;  /* 0x00000006ff06723e */ /* 0x000fe200000000ff */
[----:B-1----:R-:W3:Y:S03]  /*11eb0*/  LDL.LU R7, [R1+0x44] ;  /* 0x0000440001077983 */ /* 0x002ee60000300800 */
[----:B------:R-:W-:Y:S02]  /*11ec0*/  PRMT R10, R6, 0x7610, R10 ;  /* 0x00007610060a7816 */ /* 0x000fe4000000000a */
[----:B------:R-:W4:Y:S04]  /*11ed0*/  LDL.LU R6, [R1+0x40] ;  /* 0x0000400001067983 */ /* 0x000f280000300800 */
[----:B------:R1:W-:Y:S01]  /*11ee0*/  @P3 STG.E.U16 desc[UR20][R2.64+0x32], R8 ;  /* 0x0000320802003986 */ /* 0x0003e2000c101514 */
[----:B------:R-:W-:-:S02]  /*11ef0*/  ISETP.GT.AND P2, PT, R0, 0x19, P1 ;  /* 0x000000190000780c */ /* 0x000fc40000f44270 */
[----:B------:R-:W-:Y:S01]  /*11f00*/  ISETP.GT.AND P5, PT, R0, 0x30, P1 ;  /* 0x000000300000780c */ /* 0x000fe20000fa4270 */
[----:B------:R-:W-:Y:S01]  /*11f10*/  FMUL R12, R12, UR11 ;  /* 0x0000000b0c0c7c20 */ /* 0x000fe20008400000 */
        /* <DEDUP_REMOVED lines=31> */
[----:B------:R-:W-:-:S02]  /*12110*/  USHF.L.U32 UR6, UR14, 0x6, URZ ;  /* 0x000000060e067899 */ /* 0x000fc4000800063f */
[----:B------:R-:W-:Y:S01]  /*12120*/  USHF.L.U64.HI UR7, UR14, 0x6, UR15 ;  /* 0x000000060e077899 */ /* 0x000fe2000801020f */
[----:B------:R-:W-:Y:S01]  /*12130*/  FMUL R152, R152, UR11 ;  /* 0x0000000b98987c20 */ /* 0x000fe20008400000 */
[----:B------:R-:W-:Y:S01]  /*12140*/  FMUL R153, R153, UR11 ;  /* 0x0000000b99997c20 */ /* 0x000fe20008400000 */
[----:B------:R-:W-:Y:S01]  /*12150*/  FMUL R154, R154, UR11 ;  /* 0x0000000b9a9a7c20 */ /* 0x000fe20008400000 */
[----:B------:R-:W-:Y:S01]  /*12160*/  FMUL R155, R155, UR11 ;  /* 0x0000000b9b9b7c20 */ /* 0x000fe20008400000 */
[----:B--2---:R-:W-:-:S05]  /*12170*/  FMUL R9, R9, UR11 ;  /* 0x0000000b09097c20 */ /* 0x004fca0008400000 */
[----:B------:R-:W-:Y:S01]  /*12180*/  F2FP.F16.F32.PACK_AB R9, RZ, R9 ;  /* 0x00000009ff09723e */ /* 0x000fe200000000ff */
[----:B----4-:R-:W-:-:S05]  /*12190*/  FMUL R6, R6, UR11 ;  /* 0x0000000b06067c20 */ /* 0x010fca0008400000 */
[----:B-1----:R-:W-:Y:S02]  /*121a0*/  F2FP.F16.F32.PACK_AB R8, RZ, R6 ;  /* 0x00000006ff08723e */ /* 0x002fe400000000ff */
[----:B------:R-:W2:Y:S04]  /*121b0*/  LDL.LU R6, [R1+0x48] ;  /* 0x0000480001067983 */ /* 0x000ea80000300800 */
[----:B------:R1:W-:Y:S04]  /*121c0*/  @P4 STG.E.U16 desc[UR20][R4.64+0x30], R9 ;  /* 0x0000300904004986 */ /* 0x0003e8000c101514 */
[----:B------:R-:W-:Y:S01]  /*121d0*/  @P2 STG.E.U16 desc[UR20][R4.64+0x32], R10 ;  /* 0x0000320a04002986 */ /* 0x000fe2000c101514 */
[C---:B------:R-:W-:Y:S01]  /*121e0*/  ISETP.GT.AND P2, PT, R0.reuse, 0x20, P0 ;  /* 0x000000200000780c */ /* 0x040fe20000744270 */
[----:B---3--:R-:W-:Y:S01]  /*121f0*/  FMUL R7, R7, UR11 ;  /* 0x0000000b07077c20 */ /* 0x008fe20008400000 */
[----:B------:R-:W-:-:S02]  /*12200*/  ISETP.GT.AND P3, PT, R0, 0x21, P0 ;  /* 0x000000210000780c */ /* 0x000fc40000764270 */
[----:B------:R-:W-:Y:S02]  /*12210*/  ISETP.GT.AND P4, PT, R0, 0x20, P1 ;  /* 0x000000200000780c */ /* 0x000fe40000f84270 */
[----:B------:R-:W-:-:S07]  /*12220*/  F2FP.F16.F32.PACK_AB R7, RZ, R7 ;  /* 0x00000007ff07723e */ /* 0x000fce00000000ff */
[----:B------:R3:W-:Y:S01]  /*12230*/  @P2 STG.E.U16 desc[UR20][R2.64+0x40], R8 ;  /* 0x0000400802002986 */ /* 0x0007e2000c101514 */
[----:B------:R-:W-:Y:S02]  /*12240*/  ISETP.GT.AND P2, PT, R0, 0x21, P1 ;  /* 0x000000210000780c */ /* 0x000fe40000f44270 */
[----:B-1----:R-:W-:Y:S01]  /*12250*/  PRMT R9, R7, 0x7610, R9 ;  /* 0x0000761007097816 */ /* 0x002fe20000000009 */
[----:B------:R-:W-:-:S04]  /*12260*/  FMUL R7, R250, UR11 ;  /* 0x0000000bfa077c20 */ /* 0x000fc80008400000 */
[----:B------:R1:W-:Y:S01]  /*12270*/  @P3 STG.E.U16 desc[UR20][R2.64+0x42], R9 ;  /* 0x0000420902003986 */ /* 0x0003e2000c101514 */
[----:B------:R-:W-:Y:S01]  /*12280*/  ISETP.GT.AND P3, PT, R0, 0x29, P0 ;  /* 0x000000290000780c */ /* 0x000fe20000764270 */
[----:B---3--:R-:W-:Y:S01]  /*12290*/  FMUL R8, R249, UR11 ;  /* 0x0000000bf9087c20 */ /* 0x008fe20008400000 */
[----:B------:R-:W-:-:S04]  /*122a0*/  F2FP.F16.F32.PACK_AB R7, RZ, R7 ;  /* 0x00000007ff07723e */ /* 0x000fc800000000ff */
[----:B------:R-:W-:Y:S02]  /*122b0*/  F2FP.F16.F32.PACK_AB R8, RZ, R8 ;  /* 0x00000008ff08723e */ /* 0x000fe400000000ff */
[----:B------:R-:W-:Y:S02]  /*122c0*/  PRMT R15, R7, 0x7610, R15 ;  /* 0x00007610070f7816 */ /* 0x000fe4000000000f */
[----:B------:R-:W-:Y:S01]  /*122d0*/  PRMT R17, R8, 0x7610, R17 ;  /* 0x0000761008117816 */ /* 0x000fe20000000011 */
[----:B------:R-:W-:Y:S01]  /*122e0*/  FMUL R7, R247, UR11 ;  /* 0x0000000bf7077c20 */ /* 0x000fe20008400000 */
[----:B------:R-:W-:-:S04]  /*122f0*/  FMUL R8, R246, UR11 ;  /* 0x0000000bf6087c20 */ /* 0x000fc80008400000 */
[----:B------:R-:W-:Y:S02]  /*12300*/  F2FP.F16.F32.PACK_AB R7, RZ, R7 ;  /* 0x00000007ff07723e */ /* 0x000fe400000000ff */
[----:B------:R-:W-:Y:S01]  /*12310*/  F2FP.F16.F32.PACK_AB R8, RZ, R8 ;  /* 0x00000008ff08723e */ /* 0x000fe200000000ff */
[----:B-1----:R-:W-:Y:S01]  /*12320*/  FMUL R9, R245, UR11 ;  /* 0x0000000bf5097c20 */ /* 0x002fe20008400000 */
[----:B------:R-:W-:-:S04]  /*12330*/  F2FP.F16.F32.PACK_AB R12, RZ, R12 ;  /* 0x0000000cff0c723e */ /* 0x000fc800000000ff */
[----:B------:R-:W-:Y:S02]  /*12340*/  F2FP.F16.F32.PACK_AB R9, RZ, R9 ;  /* 0x00000009ff09723e */ /* 0x000fe400000000ff */
[----:B------:R-:W-:Y:S02]  /*12350*/  F2FP.F16.F32.PACK_AB R16, RZ, R16 ;  /* 0x00000010ff10723e */ /* 0x000fe400000000ff */
[----:B------:R-:W-:Y:S02]  /*12360*/  F2FP.F16.F32.PACK_AB R18, RZ, R18 ;  /* 0x00000012ff12723e */ /* 0x000fe400000000ff */
[----:B------:R-:W-:Y:S02]  /*12370*/  F2FP.F16.F32.PACK_AB R20, RZ, R20 ;  /* 0x00000014ff14723e */ /* 0x000fe400000000ff */
[----:B------:R-:W-:Y:S02]  /*12380*/  F2FP.F16.F32.PACK_AB R19, RZ, R19 ;  /* 0x00000013ff13723e */ /* 0x000fe400000000ff */
[----:B------:R-:W-:-:S02]  /*12390*/  F2FP.F16.F32.PACK_AB R21, RZ, R21 ;  /* 0x00000015ff15723e */ /* 0x000fc400000000ff */
        /* <DEDUP_REMOVED lines=25> */
[----:B------:R-:W-:Y:S01]  /*12530*/  F2FP.F16.F32.PACK_AB R239, RZ, R239 ;  /* 0x000000efffef723e */ /* 0x000fe200000000ff */
[----:B--2---:R-:W-:-:S05]  /*12540*/  FMUL R6, R6, UR11 ;  /* 0x0000000b06067c20 */ /* 0x004fca0008400000 */
[----:B------:R-:W-:-:S04]  /*12550*/  F2FP.F16.F32.PACK_AB R6, RZ, R6 ;  /* 0x00000006ff06723e */ /* 0x000fc800000000ff */
[----:B------:R-:W-:Y:S01]  /*12560*/  PRMT R10, R6, 0x7610, R10 ;  /* 0x00007610060a7816 */ /* 0x000fe2000000000a */
[----:B------:R-:W-:-:S05]  /*12570*/  FMUL R6, R252, UR11 ;  /* 0x0000000bfc067c20 */ /* 0x000fca0008400000 */
[----:B------:R-:W-:-:S04]  /*12580*/  F2FP.F16.F32.PACK_AB R6, RZ, R6 ;  /* 0x00000006ff06723e */ /* 0x000fc800000000ff */
[----:B------:R-:W-:Y:S01]  /*12590*/  PRMT R11, R6, 0x7610, R11 ;  /* 0x00007610060b7816 */ /* 0x000fe2000000000b */
[----:B------:R1:W-:Y:S01]  /*125a0*/  @P4 STG.E.U16 desc[UR20][R4.64+0x40], R10 ;  /* 0x0000400a04004986 */ /* 0x0003e2000c101514 */
[----:B------:R-:W-:-:S03]  /*125b0*/  FMUL R6, R251, UR11 ;  /* 0x0000000bfb067c20 */ /* 0x000fc60008400000 */
[----:B------:R2:W-:Y:S01]  /*125c0*/  @P2 STG.E.U16 desc[UR20][R4.64+0x42], R11 ;  /* 0x0000420b04002986 */ /* 0x0005e2000c101514 */
[C---:B------:R-:W-:Y:S02]  /*125d0*/  ISETP.GT.AND P2, PT, R0.reuse, 0x28, P0 ;  /* 0x000000280000780c */ /* 0x040fe40000744270 */
[----:B------:R-:W-:Y:S02]  /*125e0*/  ISETP.GT.AND P4, PT, R0, 0x28, P1 ;  /* 0x000000280000780c */ /* 0x000fe40000f84270 */
[----:B------:R-:W-:-:S04]  /*125f0*/  F2FP.F16.F32.PACK_AB R6, RZ, R6 ;  /* 0x00000006ff06723e */ /* 0x000fc800000000ff */
[----:B------:R-:W-:Y:S01]  /*12600*/  PRMT R13, R6, 0x7610, R13 ;  /* 0x00007610060d7816 */ /* 0x000fe2000000000d */
[----:B------:R-:W-:Y:S01]  /*12610*/  @P3 STG.E.U16 desc[UR20][R2.64+0x52], R15 ;  /* 0x0000520f02003986 */ /* 0x000fe2000c101514 */
[----:B------:R-:W-:-:S03]  /*12620*/  ISETP.GT.AND P3, PT, R0, 0x30, P0 ;  /* 0x000000300000780c */ /* 0x000fc60000764270 */
[----:B------:R3:W-:Y:S01]  /*12630*/  @P2 STG.E.U16 desc[UR20][R2.64+0x50], R13 ;  /* 0x0000500d02002986 */ /* 0x0007e2000c101514 */
[----:B------:R-:W-:Y:S01]  /*12640*/  ISETP.GT.AND P2, PT, R0, 0x29, P1 ;  /* 0x000000290000780c */ /* 0x000fe20000f44270 */
[----:B------:R-:W-:Y:S02]  /*12650*/  FMUL R6, R248, UR11 ;  /* 0x0000000bf8067c20 */ /* 0x000fe40008400000 */
[----:B------:R4:W-:Y:S01]  /*12660*/  @P4 STG.E.U16 desc[UR20][R4.64+0x50], R17 ;  /* 0x0000501104004986 */ /* 0x0009e2000c101514 */
[----:B------:R-:W-:Y:S02]  /*12670*/  ISETP.GT.AND P4, PT, R0, 0x31, P0 ;  /* 0x000000310000780c */ /* 0x000fe40000784270 */
[----:B------:R-:W-:Y:S01]  /*12680*/  F2FP.F16.F32.PACK_AB R6, RZ, R6 ;  /* 0x00000006ff06723e */ /* 0x000fe200000000ff */
[----:B-1----:R-:W-:Y:S01]  /*12690*/  FMUL R10, R244, UR11 ;  /* 0x0000000bf40a7c20 */ /* 0x002fe20008400000 */
[----:B--2---:R-:W-:-:S05]  /*126a0*/  FMUL R11, R243, UR11 ;  /* 0x0000000bf30b7c20 */ /* 0x004fca0008400000 */
[----:B------:R-:W-:Y:S01]  /*126b0*/  @P2 STG.E.U16 desc[UR20][R4.64+0x52], R6 ;  /* 0x0000520604002986 */ /* 0x000fe2000c101514 */
[----:B------:R-:W-:-:S03]  /*126c0*/  ISETP.GT.AND P2, PT, R0, 0x31, P1 ;  /* 0x000000310000780c */ /* 0x000fc60000f44270 */
[----:B------:R-:W-:Y:S01]  /*126d0*/  @P3 STG.E.U16 desc[UR20][R2.64+0x60], R7 ;  /* 0x0000600702003986 */ /* 0x000fe2000c101514 */
[----:B------:R-:W-:-:S03]  /*126e0*/  ISETP.GT.AND P3, PT, R0, 0x38, P0 ;  /* 0x000000380000780c */ /* 0x000fc60000764270 */
[----:B------:R-:W-:Y:S01]  /*126f0*/  @P4 STG.E.U16 desc[UR20][R2.64+0x62], R8 ;  /* 0x0000620802004986 */ /* 0x000fe2000c101514 */
[C---:B------:R-:W-:Y:S02]  /*12700*/  ISETP.GT.AND P4, PT, R0.reuse, 0x39, P0 ;  /* 0x000000390000780c */ /* 0x040fe40000784270 */
[----:B------:R-:W-:Y:S02]  /*12710*/  F2FP.F16.F32.PACK_AB R10, RZ, R10 ;  /* 0x0000000aff0a723e */ /* 0x000fe400000000ff */
[----:B------:R-:W-:Y:S01]  /*12720*/  F2FP.F16.F32.PACK_AB R11, RZ, R11 ;  /* 0x0000000bff0b723e */ /* 0x000fe200000000ff */
[----:B------:R-:W-:Y:S01]  /*12730*/  @P5 STG.E.U16 desc[UR20][R4.64+0x60], R9 ;  /* 0x0000600904005986 */ /* 0x000fe2000c101514 */
[----:B------:R-:W-:-:S03]  /*12740*/  ISETP.GT.AND P5, PT, R0, 0x38, P1 ;  /* 0x000000380000780c */ /* 0x000fc60000fa4270 */
[----:B------:R-:W-:Y:S01]  /*12750*/  @P2 STG.E.U16 desc[UR20][R4.64+0x62], R10 ;  /* 0x0000620a04002986 */ /* 0x000fe2000c101514 */
[----:B------:R-:W-:Y:S01]  /*12760*/  ISETP.GT.AND P2, PT, R0, 0x39, P1 ;  /* 0x000000390000780c */ /* 0x000fe20000f44270 */
[----:B---3--:R-:W-:Y:S02]  /*12770*/  FMUL R13, R242, UR11 ;  /* 0x0000000bf20d7c20 */ /* 0x008fe40008400000 */
[----:B------:R-:W-:Y:S01]  /*12780*/  @P3 STG.E.U16 desc[UR20][R2.64+0x70], R11 ;  /* 0x0000700b02003986 */ /* 0x000fe2000c101514 */
[C---:B------:R-:W-:Y:S01]  /*12790*/  ISETP.GT.AND P3, PT, R0.reuse, 0x40, P0 ;  /* 0x000000400000780c */ /* 0x040fe20000764270 */
[----:B------:R-:W-:Y:S02]  /*127a0*/  FMUL R15, R241, UR11 ;  /* 0x0000000bf10f7c20 */ /* 0x000fe40008400000 */
[----:B------:R-:W-:Y:S01]  /*127b0*/  @P4 STG.E.U16 desc[UR20][R2.64+0x72], R12 ;  /* 0x0000720c02004986 */ /* 0x000fe2000c101514 */
[----:B------:R-:W-:Y:S02]  /*127c0*/  ISETP.GT.AND P4, PT, R0, 0x41, P0 ;  /* 0x000000410000780c */ /* 0x000fe40000784270 */
[----:B------:R-:W-:-:S02]  /*127d0*/  F2FP.F16.F32.PACK_AB R13, RZ, R13 ;  /* 0x0000000dff0d723e */ /* 0x000fc400000000ff */
[----:B------:R-:W-:-:S03]  /*127e0*/  F2FP.F16.F32.PACK_AB R15, RZ, R15 ;  /* 0x0000000fff0f723e */ /* 0x000fc600000000ff */
[----:B------:R-:W-:Y:S01]  /*127f0*/  @P5 STG.E.U16 desc[UR20][R4.64+0x70], R13 ;  /* 0x0000700d04005986 */ /* 0x000fe2000c101514 */
[----:B------:R-:W-:-:S03]  /*12800*/  ISETP.GT.AND P5, PT, R0, 0x40, P1 ;  /* 0x000000400000780c */ /* 0x000fc60000fa4270 */
[----:B------:R-:W-:Y:S01]  /*12810*/  @P2 STG.E.U16 desc[UR20][R4.64+0x72], R15 ;  /* 0x0000720f04002986 */ /* 0x000fe2000c101514 */
[----:B------:R-:W-:Y:S01]  /*12820*/  ISETP.GT.AND P2, PT, R0, 0x41, P1 ;  /* 0x000000410000780c */ /* 0x000fe20000f44270 */
[----:B----4-:R-:W-:Y:S02]  /*12830*/  FMUL R17, R240, UR11 ;  /* 0x0000000bf0117c20 */ /* 0x010fe40008400000 */
[----:B------:R-:W-:Y:S01]  /*12840*/  @P3 STG.E.U16 desc[UR20][R2.64+0x80], R16 ;  /* 0x0000801002003986 */ /* 0x000fe2000c101514 */
[----:B------:R-:W-:-:S03]  /*12850*/  ISETP.GT.AND P3, PT, R0, 0x48, P0 ;  /* 0x000000480000780c */ /* 0x000fc60000764270 */
[----:B------:R-:W-:Y:S01]  /*12860*/  @P4 STG.E.U16 desc[UR20][R2.64+0x82], R18 ;  /* 0x0000821202004986 */ /* 0x000fe2000c101514 */
[----:B------:R-:W-:Y:S02]  /*12870*/  ISETP.GT.AND P4, PT, R0, 0x49, P0 ;  /* 0x000000490000780c */ /* 0x000fe40000784270 */
[----:B------:R-:W-:-:S05]  /*12880*/  F2FP.F16.F32.PACK_AB R17, RZ, R17 ;  /* 0x00000011ff11723e */ /* 0x000fca00000000ff */
[----:B------:R-:W-:Y:S01]  /*12890*/  @P5 STG.E.U16 desc[UR20][R4.64+0x80], R17 ;  /* 0x0000801104005986 */ /* 0x000fe2000c101514 */
[----:B------:R-:W-:-:S03]  /*128a0*/  ISETP.GT.AND P5, PT, R0, 0x48, P1 ;  /* 0x000000480000780c */ /* 0x000fc60000fa4270 */
        /* <DEDUP_REMOVED lines=43> */
[C---:B------:R-:W-:Y:S02]  /*12b60*/  ISETP.GT.AND P3, PT, R0.reuse, 0x78, P0 ;  /* 0x000000780000780c */ /* 0x040fe40000764270 */
[C---:B------:R-:W-:Y:S01]  /*12b70*/  ISETP.GT.AND P0, PT, R0.reuse, 0x79, P0 ;  /* 0x000000790000780c */ /* 0x040fe20000704270 */
[----:B------:R-:W-:Y:S01]  /*12b80*/  @P4 STG.E.U16 desc[UR20][R2.64+0xe2], R233 ;  /* 0x0000e2e902004986 */ /* 0x000fe2000c101514 */
[C---:B------:R-:W-:Y:S02]  /*12b90*/  ISETP.GT.AND P4, PT, R0.reuse, 0x78, P1 ;  /* 0x000000780000780c */ /* 0x040fe40000f84270 */
[----:B------:R-:W-:Y:S01]  /*12ba0*/  ISETP.GT.AND P1, PT, R0, 0x79, P1 ;  /* 0x000000790000780c */ /* 0x000fe20000f24270 */
[----:B------:R-:W-:Y:S01]  /*12bb0*/  @P5 STG.E.U16 desc[UR20][R4.64+0xe0], R234 ;  /* 0x0000e0ea04005986 */ /* 0x000fe2000c101514 */
[----:B------:R-:W-:-:S03]  /*12bc0*/  USHF.L.U32 UR10, UR6, 0x1, URZ ;  /* 0x00000001060a7899 */ /* 0x000fc6000800063f */
[----:B------:R-:W-:Y:S04]  /*12bd0*/  @P2 STG.E.U16 desc[UR20][R4.64+0xe2], R235 ;  /* 0x0000e2eb04002986 */ /* 0x000fe8000c101514 */
[----:B------:R-:W-:Y:S04]  /*12be0*/  @P3 STG.E.U16 desc[UR20][R2.64+0xf0], R236 ;  /* 0x0000f0ec02003986 */ /* 0x000fe8000c101514 */
[----:B------:R-:W-:Y:S01]  /*12bf0*/  @P0 STG.E.U16 desc[UR20][R2.64+0xf2], R237 ;  /* 0x0000f2ed02000986 */ /* 0x000fe2000c101514 */
[----:B------:R-:W-:-:S03]  /*12c00*/  ISETP.GT.AND P0, PT, R14, 0x48, PT ;  /* 0x000000480e00780c */ /* 0x000fc60003f04270 */
[----:B------:R-:W-:Y:S01]  /*12c10*/  @P4 STG.E.U16 desc[UR20][R4.64+0xf0], R238 ;  /* 0x0000f0ee04004986 */ /* 0x000fe2000c101514 */
[----:B------:R-:W-:-:S03]  /*12c20*/  USHF.L.U64.HI UR6, UR6, 0x1, UR7 ;  /* 0x0000000106067899 */ /* 0x000fc60008010207 */
[----:B------:R1:W-:Y:S01]  /*12c30*/  @P1 STG.E.U16 desc[UR20][R4.64+0xf2], R239 ;  /* 0x0000f2ef04001986 */ /* 0x0003e2000c101514 */
[----:B------:R-:W-:Y:S02]  /*12c40*/  ISETP.GT.AND P1, PT, R14, 0x40, PT ;  /* 0x000000400e00780c */ /* 0x000fe40003f24270 */
[C---:B------:R-:W-:Y:S02]  /*12c50*/  ISETP.GT.AND P3, PT, R0.reuse, RZ, P0 ;  /* 0x000000ff0000720c */ /* 0x040fe40000764270 */
[C---:B------:R-:W-:Y:S02]  /*12c60*/  ISETP.GT.AND P5, PT, R0.reuse, RZ, P1 ;  /* 0x000000ff0000720c */ /* 0x040fe40000fa4270 */
[----:B------:R-:W-:Y:S02]  /*12c70*/  ISETP.GT.AND P4, PT, R0, 0x1, P1 ;  /* 0x000000010000780c */ /* 0x000fe40000f84270 */
[----:B-1----:R-:W-:Y:S02]  /*12c80*/  IADD3 R4, P6, R2, UR10, RZ ;  /* 0x0000000a02047c10 */ /* 0x002fe4000ffde0ff */
[----:B------:R-:W-:-:S02]  /*12c90*/  ISETP.GT.AND P2, PT, R0, 0x1, P0 ;  /* 0x000000010000780c */ /* 0x000fc40000744270 */
[----:B------:R-:W-:Y:S02]  /*12ca0*/  IADD3.X R5, R3, UR6, RZ, P6, !PT ;  /* 0x0000000603057c10 */ /* 0x000fe4000b7fe4ff */
[----:B------:R-:W-:Y:S02]  /*12cb0*/  IADD3 R10, P6, R4, UR9, RZ ;  /* 0x00000009040a7c10 */ /* 0x000fe4000ffde0ff */
[----:B------:R-:W-:Y:S02]  /*12cc0*/  F2FP.F16.F32.PACK_AB R152, RZ, R152 ;  /* 0x00000098ff98723e */ /* 0x000fe400000000ff */
[----:B------:R-:W-:Y:S02]  /*12cd0*/  F2FP.F16.F32.PACK_AB R153, RZ, R153 ;  /* 0x00000099ff99723e */ /* 0x000fe400000000ff */
[----:B------:R-:W-:Y:S02]  /*12ce0*/  F2FP.F16.F32.PACK_AB R154, RZ, R154 ;  /* 0x0000009aff9a723e */ /* 0x000fe400000000ff */
[----:B------:R-:W-:Y:S01]  /*12cf0*/  IADD3.X R11, R5, UR8, RZ, P6, !PT ;  /* 0x00000008050b7c10 */ /* 0x000fe2000b7fe4ff */
[----:B------:R-:W-:Y:S01]  /*12d00*/  FMUL R6, R156, UR11 ;  /* 0x0000000b9c067c20 */ /* 0x000fe20008400000 */
[----:B------:R-:W-:Y:S01]  /*12d10*/  F2FP.F16.F32.PACK_AB R155, RZ, R155 ;  /* 0x0000009bff9b723e */ /* 0x000fe200000000ff */
[----:B------:R-:W-:Y:S01]  /*12d20*/  @P5 STG.E.U16 desc[UR20][R4.64], R152 ;  /* 0x0000009804005986 */ /* 0x000fe2000c101514 */
[----:B------:R-:W-:-:S03]  /*12d30*/  FMUL R7, R157, UR11 ;  /* 0x0000000b9d077c20 */ /* 0x000fc60008400000 */
[----:B------:R-:W-:Y:S01]  /*12d40*/  @P4 STG.E.U16 desc[UR20][R4.64+0x2], R153 ;  /* 0x0000029904004986 */ /* 0x000fe2000c101514 */
[----:B------:R-:W-:-:S03]  /*12d50*/  ISETP.GT.AND P4, PT, R0, 0x9, P1 ;  /* 0x000000090000780c */ /* 0x000fc60000f84270 */
[----:B------:R-:W-:Y:S01]  /*12d60*/  @P3 STG.E.U16 desc[UR20][R10.64], R154 ;  /* 0x0000009a0a003986 */ /* 0x000fe2000c101514 */
[C---:B------:R-:W-:Y:S01]  /*12d70*/  ISETP.GT.AND P3, PT, R0.reuse, 0x8, P1 ;  /* 0x000000080000780c */ /* 0x040fe20000f64270 */
[----:B------:R-:W-:Y:S01]  /*12d80*/  IMAD.U32 R9, RZ, RZ, UR9 ;  /* 0x00000009ff097e24 */ /* 0x000fe2000f8e00ff */
[----:B------:R-:W-:Y:S01]  /*12d90*/  F2FP.F16.F32.PACK_AB R6, RZ, R6 ;  /* 0x00000006ff06723e */ /* 0x000fe200000000ff */
[----:B------:R1:W-:Y:S01]  /*12da0*/  @P2 STG.E.U16 desc[UR20][R10.64+0x2], R155 ;  /* 0x0000029b0a002986 */ /* 0x0003e2000c101514 */
[----:B------:R-:W-:Y:S01]  /*12db0*/  ISETP.GT.AND P2, PT, R0, 0x8, P0 ;  /* 0x000000080000780c */ /* 0x000fe20000744270 */
[----:B------:R-:W-:Y:S01]  /*12dc0*/  FMUL R8, R158, UR11 ;  /* 0x0000000b9e087c20 */ /* 0x000fe20008400000 */
[----:B------:R-:W-:-:S04]  /*12dd0*/  F2FP.F16.F32.PACK_AB R7, RZ, R7 ;  /* 0x00000007ff07723e */ /* 0x000fc800000000ff */
[----:B------:R-:W-:Y:S02]  /*12de0*/  F2FP.F16.F32.PACK_AB R8, RZ, R8 ;  /* 0x00000008ff08723e */ /* 0x000fe400000000ff */
[----:B-1----:R-:W-:Y:S01]  /*12df0*/  PRMT R10, R6, 0x7610, R10 ;  /* 0x00007610060a7816 */ /* 0x002fe2000000000a */
[----:B------:R-:W-:Y:S01]  /*12e00*/  IMAD.U32 R11, RZ, RZ, UR8 ;  /* 0x00000008ff0b7e24 */ /* 0x000fe2000f8e00ff */
[----:B------:R-:W-:Y:S02]  /*12e10*/  IADD3 R6, P5, P6, R9, UR10, R2 ;  /* 0x0000000a09067c10 */ /* 0x000fe4000febe002 */
[----:B------:R-:W-:Y:S02]  /*12e20*/  PRMT R9, R7, 0x7610, R9 ;  /* 0x0000761007097816 */ /* 0x000fe40000000009 */
[----:B------:R-:W-:Y:S01]  /*12e30*/  IADD3.X R7, R11, UR6, R3, P5, P6 ;  /* 0x000000060b077c10 */ /* 0x000fe2000afec403 */
[----:B------:R-:W-:Y:S01]  /*12e40*/  @P3 STG.E.U16 desc[UR20][R4.64+0x10], R10 ;  /* 0x0000100a04003986 */ /* 0x000fe2000c101514 */
[----:B------:R-:W-:-:S03]  /*12e50*/  ISETP.GT.AND P3, PT, R0, 0x9, P0 ;  /* 0x000000090000780c */ /* 0x000fc60000764270 */
[----:B------:R-:W-:Y:S01]  /*12e60*/  @P4 STG.E.U16 desc[UR20][R4.64+0x12], R9 ;  /* 0x0000120904004986 */ /* 0x000fe2000c101514 */
[C---:B------:R-:W-:Y:S01]  /*12e70*/  ISETP.GT.AND P4, PT, R0.reuse, 0x10, P1 ;  /* 0x000000100000780c */ /* 0x040fe20000f84270 */
[----:B------:R-:W-:Y:S01]  /*12e80*/  FMUL R159, R159, UR11 ;  /* 0x0000000b9f9f7c20 */ /* 0x000fe20008400000 */
[C---:B------:R-:W-:Y:S01]  /*12e90*/  ISETP.GT.AND P5, PT, R0.reuse, 0x11, P1 ;  /* 0x000000110000780c */ /* 0x040fe20000fa4270 */
[----:B------:R-:W-:Y:S01]  /*12ea0*/  @P2 STG.E.U16 desc[UR20][R6.64+0x10], R8 ;  /* 0x0000100806002986 */ /* 0x000fe2000c101514 */
[----:B------:R-:W-:Y:S01]  /*12eb0*/  ISETP.GT.AND P2, PT, R0, 0x10, P0 ;  /* 0x000000100000780c */ /* 0x000fe20000744270 */
[----:B------:R-:W-:Y:S01]  /*12ec0*/  FMUL R160, R160, UR11 ;  /* 0x0000000ba0a07c20 */ /* 0x000fe20008400000 */
[----:B------:R-:W-:Y:S01]  /*12ed0*/  FMUL R161, R161, UR11 ;  /* 0x0000000ba1a17c20 */ /* 0x000fe20008400000 */
[----:B------:R-:W-:Y:S01]  /*12ee0*/  FMUL R162, R162, UR11 ;  /* 0x0000000ba2a27c20 */ /* 0x000fe20008400000 */
[----:B------:R-:W-:Y:S02]  /*12ef0*/  F2FP.F16.F32.PACK_AB R159, RZ, R159 ;  /* 0x0000009fff9f723e */ /* 0x000fe400000000ff */
[----:B------:R-:W-:-:S02]  /*12f00*/  F2FP.F16.F32.PACK_AB R160, RZ, R160 ;  /* 0x000000a0ffa0723e */ /* 0x000fc400000000ff */
[----:B------:R-:W-:Y:S02]  /*12f10*/  F2FP.F16.F32.PACK_AB R161, RZ, R161 ;  /* 0x000000a1ffa1723e */ /* 0x000fe400000000ff */
[----:B------:R-:W-:Y:S01]  /*12f20*/  F2FP.F16.F32.PACK_AB R162, RZ, R162 ;  /* 0x000000a2ffa2723e */ /* 0x000fe200000000ff */
[----:B------:R-:W-:Y:S01]  /*12f30*/  @P3 STG.E.U16 desc[UR20][R6.64+0x12], R159 ;  /* 0x0000129f06003986 */ /* 0x000fe2000c101514 */
[----:B------:R-:W-:-:S03]  /*12f40*/  ISETP.GT.AND P3, PT, R0, 0x11, P0 ;  /* 0x000000110000780c */ /* 0x000fc60000764270 */
[----:B------:R-:W-:Y:S01]  /*12f50*/  @P4 STG.E.U16 desc[UR20][R4.64+0x20], R160 ;  /* 0x000020a004004986 */ /* 0x000fe2000c101514 */
[C---:B------:R-:W-:Y:S01]  /*12f60*/  ISETP.GT.AND P4, PT, R0.reuse, 0x18, P1 ;  /* 0x000000180000780c */ /* 0x040fe20000f84270 */
[----:B------:R-:W-:Y:S02]  /*12f70*/  FMUL R163, R163, UR11 ;  /* 0x0000000ba3a37c20 */ /* 0x000fe40008400000 */
[----:B------:R-:W-:Y:S01]  /*12f80*/  @P5 STG.E.U16 desc[UR20][R4.64+0x22], R161 ;  /* 0x000022a104005986 */ /* 0x000fe2000c101514 */
[----:B------:R-:W-:Y:S01]  /*12f90*/  ISETP.GT.AND P5, PT, R0, 0x19, P1 ;  /* 0x000000190000780c */ /* 0x000fe20000fa4270 */
[----:B------:R-:W-:Y:S02]  /*12fa0*/  FMUL R164, R164, UR11 ;  /* 0x0000000ba4a47c20 */ /* 0x000fe40008400000 */
[----:B------:R-:W-:Y:S01]  /*12fb0*/  @P2 STG.E.U16 desc[UR20][R6.64+0x20], R162 ;  /* 0x000020a206002986 */ /* 0x000fe2000c101514 */
[----:B------:R-:W-:Y:S01]  /*12fc0*/  ISETP.GT.AND P2, PT, R0, 0x18, P0 ;  /* 0x000000180000780c */ /* 0x000fe20000744270 */
[----:B------:R-:W-:Y:S01]  /*12fd0*/  FMUL R165, R165, UR11 ;  /* 0x0000000ba5a57c20 */ /* 0x000fe20008400000 */
[----:B------:R-:W-:Y:S01]  /*12fe0*/  FMUL R166, R166, UR11 ;  /* 0x0000000ba6a67c20 */ /* 0x000fe20008400000 */
[----:B------:R-:W-:-:S02]  /*12ff0*/  F2FP.F16.F32.PACK_AB R163, RZ, R163 ;  /* 0x000000a3ffa3723e */ /* 0x000fc400000000ff */
[----:B------:R-:W-:Y:S02]  /*13000*/  F2FP.F16.F32.PACK_AB R164, RZ, R164 ;  /* 0x000000a4ffa4723e */ /* 0x000fe400000000ff */
        /* <DEDUP_REMOVED lines=181> */
[C---:B------:R-:W-:Y:S02]  /*13b60*/  ISETP.GT.AND P4, PT, R0.reuse, 0x71, P0 ;  /* 0x000000710000780c */ /* 0x040fe40000784270 */
[----:B------:R-:W-:Y:S01]  /*13b70*/  ISETP.GT.AND P1, PT, R0, 0x79, P1 ;  /* 0x000000790000780c */ /* 0x000fe20000f24270 */
[----:B------:R-:W-:Y:S01]  /*13b80*/  @P5 STG.E.U16 desc[UR20][R4.64+0xe2], R209 ;  /* 0x0000e2d104005986 */ /* 0x000fe2000c101514 */
[----:B------:R-:W-:-:S03]  /*13b90*/  FMUL R211, R211, UR11 ;  /* 0x0000000bd3d37c20 */ /* 0x000fc60008400000 */
[----:B------:R-:W-:Y:S01]  /*13ba0*/  @P2 STG.E.U16 desc[UR20][R6.64+0xe0], R210 ;  /* 0x0000e0d206002986 */ /* 0x000fe2000c101514 */
[----:B------:R-:W-:Y:S01]  /*13bb0*/  ISETP.GT.AND P2, PT, R0, 0x78, P0 ;  /* 0x000000780000780c */ /* 0x000fe20000744270 */
[----:B------:R-:W-:Y:S01]  /*13bc0*/  FMUL R212, R212, UR11 ;  /* 0x0000000bd4d47c20 */ /* 0x000fe20008400000 */
[----:B------:R-:W-:Y:S01]  /*13bd0*/  FMUL R213, R213, UR11 ;  /* 0x0000000bd5d57c20 */ /* 0x000fe20008400000 */
[----:B------:R-:W-:Y:S02]  /*13be0*/  F2FP.F16.F32.PACK_AB R211, RZ, R211 ;  /* 0x000000d3ffd3723e */ /* 0x000fe400000000ff */
[----:B------:R-:W-:Y:S01]  /*13bf0*/  ISETP.GT.AND P0, PT, R0, 0x79, P0 ;  /* 0x000000790000780c */ /* 0x000fe20000704270 */
[----:B------:R-:W-:Y:S01]  /*13c00*/  FMUL R214, R214, UR11 ;  /* 0x0000000bd6d67c20 */ /* 0x000fe20008400000 */
[----:B------:R-:W-:Y:S02]  /*13c10*/  F2FP.F16.F32.PACK_AB R212, RZ, R212 ;  /* 0x000000d4ffd4723e */ /* 0x000fe400000000ff */
[----:B------:R-:W-:Y:S01]  /*13c20*/  F2FP.F16.F32.PACK_AB R213, RZ, R213 ;  /* 0x000000d5ffd5723e */ /* 0x000fe200000000ff */
[----:B------:R-:W-:Y:S01]  /*13c30*/  @P4 STG.E.U16 desc[UR20][R6.64+0xe2], R211 ;  /* 0x0000e2d306004986 */ /* 0x000fe2000c101514 */
[----:B------:R-:W-:Y:S01]  /*13c40*/  F2FP.F16.F32.PACK_AB R214, RZ, R214 ;  /* 0x000000d6ffd6723e */ /* 0x000fe200000000ff */
[----:B------:R-:W-:-:S02]  /*13c50*/  USHF.L.U32 UR7, UR14, 0x8, URZ ;  /* 0x000000080e077899 */ /* 0x000fc4000800063f */
[----:B------:R-:W-:Y:S04]  /*13c60*/  @P3 STG.E.U16 desc[UR20][R4.64+0xf0], R212 ;  /* 0x0000f0d404003986 */ /* 0x000fe8000c101514 */
[----:B------:R1:W-:Y:S01]  /*13c70*/  @P1 STG.E.U16 desc[UR20][R4.64+0xf2], R213 ;  /* 0x0000f2d504001986 */ /* 0x0003e2000c101514 */
[----:B------:R-:W-:Y:S01]  /*13c80*/  FMUL R215, R215, UR11 ;  /* 0x0000000bd7d77c20 */ /* 0x000fe20008400000 */
[----:B------:R-:W-:Y:S01]  /*13c90*/  USHF.L.U64.HI UR6, UR14, 0x8, UR15 ;  /* 0x000000080e067899 */ /* 0x000fe2000801020f */
[----:B-1----:R-:W-:Y:S01]  /*13ca0*/  @P2 MOV R4, R6 ;  /* 0x0000000600042202 */ /* 0x002fe20000000f00 */
[----:B------:R-:W-:Y:S02]  /*13cb0*/  @P2 IMAD.MOV.U32 R5, RZ, RZ, R7 ;  /* 0x000000ffff052224 */ /* 0x000fe400078e0007 */
[----:B------:R-:W-:-:S03]  /*13cc0*/  F2FP.F16.F32.PACK_AB R215, RZ, R215 ;  /* 0x000000d7ffd7723e */ /* 0x000fc600000000ff */
[----:B------:R1:W-:Y:S01]  /*13cd0*/  @P2 STG.E.U16 desc[UR20][R4.64+0xf0], R214 ;  /* 0x0000f0d604002986 */ /* 0x0003e2000c101514 */
[C---:B------:R-:W-:Y:S01]  /*13ce0*/  ISETP.GT.AND P3, PT, R14.reuse, 0x80, PT ;  /* 0x000000800e00780c */ /* 0x040fe20003f64270 */
[----:B------:R-:W-:Y:S01]  /*13cf0*/  IMAD.U32 R9, RZ, RZ, UR6 ;  /* 0x00000006ff097e24 */ /* 0x000fe2000f8e00ff */
[----:B------:R-:W-:Y:S01]  /*13d00*/  ISETP.GT.AND P1, PT, R14, 0x88, PT ;  /* 0x000000880e00780c */ /* 0x000fe20003f24270 */
[----:B-1----:R-:W-:Y:S01]  /*13d10*/  @P0 IMAD.MOV.U32 R5, RZ, RZ, R7 ;  /* 0x000000ffff050224 */ /* 0x002fe200078e0007 */
[----:B------:R-:W-:Y:S01]  /*13d20*/  MOV R7, UR7 ;  /* 0x0000000700077c02 */ /* 0x000fe20008000f00 */
[----:B------:R-:W-:-:S03]  /*13d30*/  @P0 IMAD.MOV.U32 R4, RZ, RZ, R6 ;  /* 0x000000ffff040224 */ /* 0x000fc600078e0006 */
[----:B------:R-:W-:Y:S02]  /*13d40*/  IADD3 R6, P5, P6, R2, UR9, R7 ;  /* 0x0000000902067c10 */ /* 0x000fe4000febe007 */
[----:B------:R1:W-:Y:S01]  /*13d50*/  @P0 STG.E.U16 desc[UR20][R4.64+0xf2], R215 ;  /* 0x0000f2d704000986 */ /* 0x0003e2000c101514 */
[C---:B------:R-:W-:Y:S02]  /*13d60*/  ISETP.GT.AND P0, PT, R0.reuse, RZ, P3 ;  /* 0x000000ff0000720c */ /* 0x040fe40001f04270 */
[----:B------:R-:W-:Y:S02]  /*13d70*/  ISETP.GT.AND P2, PT, R0, 0x1, P3 ;  /* 0x000000010000780c */ /* 0x000fe40001f44270 */
[----:B------:R-:W-:Y:S01]  /*13d80*/  IADD3.X R7, R3, UR8, R9, P5, P6 ;  /* 0x0000000803077c10 */ /* 0x000fe2000afec409 */
[----:B------:R-:W-:Y:S01]  /*13d90*/  FMUL R88, R88, UR11 ;  /* 0x0000000b58587c20 */ /* 0x000fe20008400000 */
[----:B------:R-:W-:Y:S01]  /*13da0*/  ISETP.GT.AND P5, PT, R0, RZ, P1 ;  /* 0x000000ff0000720c */ /* 0x000fe20000fa4270 */
[----:B------:R-:W-:Y:S01]  /*13db0*/  FMUL R89, R89, UR11 ;  /* 0x0000000b59597c20 */ /* 0x000fe20008400000 */
[----:B-1----:R-:W-:Y:S01]  /*13dc0*/  IADD3 R4, P4, R2, UR7, RZ ;  /* 0x0000000702047c10 */ /* 0x002fe2000ff9e0ff */
[----:B------:R-:W-:-:S03]  /*13dd0*/  FMUL R90, R90, UR11 ;  /* 0x0000000b5a5a7c20 */ /* 0x000fc60008400000 */
[----:B------:R-:W-:Y:S02]  /*13de0*/  IADD3.X R5, R3, UR6, RZ, P4, !PT ;  /* 0x0000000603057c10 */ /* 0x000fe4000a7fe4ff */
[----:B------:R-:W-:Y:S02]  /*13df0*/  IADD3 R8, P4, R4, UR9, RZ ;  /* 0x0000000904087c10 */ /* 0x000fe4000ff9e0ff */
[----:B------:R-:W-:Y:S02]  /*13e00*/  F2FP.F16.F32.PACK_AB R88, RZ, R88 ;  /* 0x00000058ff58723e */ /* 0x000fe400000000ff */
[----:B------:R-:W-:Y:S02]  /*13e10*/  F2FP.F16.F32.PACK_AB R89, RZ, R89 ;  /* 0x00000059ff59723e */ /* 0x000fe400000000ff */
[----:B------:R-:W-:Y:S02]  /*13e20*/  F2FP.F16.F32.PACK_AB R90, RZ, R90 ;  /* 0x0000005aff5a723e */ /* 0x000fe400000000ff */
[----:B------:R-:W-:Y:S01]  /*13e30*/  IADD3.X R9, R5, UR8, RZ, P4, !PT ;  /* 0x0000000805097c10 */ /* 0x000fe2000a7fe4ff */
[----:B------:R-:W-:Y:S01]  /*13e40*/  @P0 STG.E.U16 desc[UR20][R4.64], R88 ;  /* 0x0000005804000986 */ /* 0x000fe2000c101514 */
[----:B------:R-:W-:-:S02]  /*13e50*/  ISETP.GT.AND P0, PT, R0, 0x1, P1 ;  /* 0x000000010000780c */ /* 0x000fc40000f04270 */
[C---:B------:R-:W-:Y:S01]  /*13e60*/  ISETP.GT.AND P4, PT, R0.reuse, 0x9, P3 ;  /* 0x000000090000780c */ /* 0x040fe20001f84270 */
[----:B------:R-:W-:Y:S01]  /*13e70*/  @P2 STG.E.U16 desc[UR20][R4.64+0x2], R89 ;  /* 0x0000025904002986 */ /* 0x000fe2000c101514 */
[C---:B------:R-:W-:Y:S01]  /*13e80*/  ISETP.GT.AND P2, PT, R0.reuse, 0x8, P3 ;  /* 0x000000080000780c */ /* 0x040fe20001f44270 */
[----:B------:R-:W-:Y:S02]  /*13e90*/  FMUL R91, R91, UR11 ;  /* 0x0000000b5b5b7c20 */ /* 0x000fe40008400000 */
[----:B------:R-:W-:Y:S01]  /*13ea0*/  @P5 STG.E.U16 desc[UR20][R8.64], R90 ;  /* 0x0000005a08005986 */ /* 0x000fe2000c101514 */
[----:B------:R-:W-:Y:S01]  /*13eb0*/  ISETP.GT.AND P5, PT, R0, 0x8, P1 ;  /* 0x000000080000780c */ /* 0x000fe20000fa4270 */
[----:B------:R-:W-:Y:S01]  /*13ec0*/  FMUL R92, R92, UR11 ;  /* 0x0000000b5c5c7c20 */ /* 0x000fe20008400000 */
[----:B------:R-:W-:Y:S01]  /*13ed0*/  FMUL R93, R93, UR11 ;  /* 0x0000000b5d5d7c20 */ /* 0x000fe20008400000 */
[----:B------:R-:W-:Y:S01]  /*13ee0*/  FMUL R94, R94, UR11 ;  /* 0x0000000b5e5e7c20 */ /* 0x000fe20008400000 */
[----:B------:R-:W-:-:S02]  /*13ef0*/  F2FP.F16.F32.PACK_AB R91, RZ, R91 ;  /* 0x0000005bff5b723e */ /* 0x000fc400000000ff */
[----:B------:R-:W-:Y:S02]  /*13f00*/  F2FP.F16.F32.PACK_AB R92, RZ, R92 ;  /* 0x0000005cff5c723e */ /* 0x000fe400000000ff */
[----:B------:R-:W-:Y:S02]  /*13f10*/  F2FP.F16.F32.PACK_AB R93, RZ, R93 ;  /* 0x0000005dff5d723e */ /* 0x000fe400000000ff */
[----:B------:R-:W-:Y:S01]  /*13f20*/  F2FP.F16.F32.PACK_AB R94, RZ, R94 ;  /* 0x0000005eff5e723e */ /* 0x000fe200000000ff */
[----:B------:R1:W-:Y:S01]  /*13f30*/  @P0 STG.E.U16 desc[UR20][R8.64+0x2], R91 ;  /* 0x0000025b08000986 */ /* 0x0003e2000c101514 */
[----:B------:R-:W-:-:S03]  /*13f40*/  ISETP.GT.AND P0, PT, R0, 0x9, P1 ;  /* 0x000000090000780c */ /* 0x000fc60000f04270 */
[----:B------:R-:W-:Y:S01]  /*13f50*/  @P2 STG.E.U16 desc[UR20][R4.64+0x10], R92 ;  /* 0x0000105c04002986 */ /* 0x000fe2000c101514 */
[----:B------:R-:W-:-:S03]  /*13f60*/  ISETP.GT.AND P2, PT, R0, 0x10, P3 ;  /* 0x000000100000780c */ /* 0x000fc60001f44270 */
        /* <DEDUP_REMOVED lines=140> */
[----:B------:R-:W-:Y:S04]  /*14830*/  @P0 STG.E.U16 desc[UR20][R6.64+0x92], R127 ;  /* 0x0000927f06000986 */ /* 0x000fe8000c101514 */
[----:B------:R-:W-:Y:S01]  /*14840*/  @P2 STG.E.U16 desc[UR20][R4.64+0xa0], R128 ;  /* 0x0000a08004002986 */ /* 0x000fe2000c101514 */
[----:B------:R-:W-:-:S03]  /*14850*/  ISETP.GT.AND P2, PT, R0, 0x51, P1 ;  /* 0x000000510000780c */ /* 0x000fc60000f44270 */
[----:B------:R-:W-:Y:S01]  /*14860*/  @P4 STG.E.U16 desc[UR20][R4.64+0xa2], R129 ;  /* 0x0000a28104004986 */ /* 0x000fe2000c101514 */
[----:B------:R-:W-:-:S03]  /*14870*/  FMUL R131, R131, UR11 ;  /* 0x0000000b83837c20 */ /* 0x000fc60008400000 */
[----:B------:R-:W-:Y:S01]  /*14880*/  @P5 STG.E.U16 desc[UR20][R6.64+0xa0], R130 ;  /* 0x0000a08206005986 */ /* 0x000fe2000c101514 */
[----:B------:R-:W-:Y:S01]  /*14890*/  ISETP.GT.AND P5, PT, R0, 0x59, P3 ;  /* 0x000000590000780c */ /* 0x000fe20001fa4270 */
[----:B------:R-:W-:Y:S01]  /*148a0*/  FMUL R133, R133, UR11 ;  /* 0x0000000b85857c20 */ /* 0x000fe20008400000 */
[----:B------:R-:W-:-:S04]  /*148b0*/  F2FP.F16.F32.PACK_AB R131, RZ, R131 ;  /* 0x00000083ff83723e */ /* 0x000fc800000000ff */
[----:B------:R-:W-:Y:S01]  /*148c0*/  F2FP.F16.F32.PACK_AB R133, RZ, R133 ;  /* 0x00000085ff85723e */ /* 0x000fe200000000ff */
[----:B------:R-:W-:Y:S01]  /*148d0*/  @P2 STG.E.U16 desc[UR20][R6.64+0xa2], R131 ;  /* 0x0000a28306002986 */ /* 0x000fe2000c101514 */
[C---:B------:R-:W-:Y:S02]  /*148e0*/  ISETP.GT.AND P4, PT, R0.reuse, 0x58, P3 ;  /* 0x000000580000780c */ /* 0x040fe40001f84270 */
[----:B------:R-:W-:Y:S01]  /*148f0*/  ISETP.GT.AND P0, PT, R0, 0x58, P1 ;  /* 0x000000580000780c */ /* 0x000fe20000f04270 */
[----:B------:R-:W-:Y:S01]  /*14900*/  FMUL R132, R132, UR11 ;  /* 0x0000000b84847c20 */ /* 0x000fe20008400000 */
[C---:B------:R-:W-:Y:S01]  /*14910*/  ISETP.GT.AND P2, PT, R0.reuse, 0x59, P1 ;  /* 0x000000590000780c */ /* 0x040fe20000f44270 */
[----:B------:R-:W-:Y:S01]  /*14920*/  @P5 STG.E.U16 desc[UR20][R4.64+0xb2], R133 ;  /* 0x0000b28504005986 */ /* 0x000fe2000c101514 */
[----:B------:R-:W-:Y:S01]  /*14930*/  ISETP.GT.AND P5, PT, R0, 0x60, P3 ;  /* 0x000000600000780c */ /* 0x000fe20001fa4270 */
[----:B------:R-:W-:Y:S01]  /*14940*/  FMUL R134, R134, UR11 ;  /* 0x0000000b86867c20 */ /* 0x000fe20008400000 */
        /* <DEDUP_REMOVED lines=8> */
[----:B------:R-:W-:Y:S01]  /*149d0*/  @P4 STG.E.U16 desc[UR20][R4.64+0xb0], R132 ;  /* 0x0000b08404004986 */ /* 0x000fe2000c101514 */
[----:B------:R-:W-:-:S03]  /*149e0*/  F2FP.F16.F32.PACK_AB R137, RZ, R137 ;  /* 0x00000089ff89723e */ /* 0x000fc600000000ff */
[----:B------:R-:W-:Y:S01]  /*149f0*/  @P0 STG.E.U16 desc[UR20][R6.64+0xb0], R134 ;  /* 0x0000b08606000986 */ /* 0x000fe2000c101514 */
[----:B------:R-:W-:-:S03]  /*14a00*/  ISETP.GT.AND P4, PT, R0, 0x60, P1 ;  /* 0x000000600000780c */ /* 0x000fc60000f84270 */
[----:B------:R-:W-:Y:S01]  /*14a10*/  @P2 STG.E.U16 desc[UR20][R6.64+0xb2], R135 ;  /* 0x0000b28706002986 */ /* 0x000fe2000c101514 */
[----:B------:R-:W-:-:S03]  /*14a20*/  FMUL R138, R138, UR11 ;  /* 0x0000000b8a8a7c20 */ /* 0x000fc60008400000 */
[----:B------:R-:W-:Y:S01]  /*14a30*/  @P5 STG.E.U16 desc[UR20][R4.64+0xc0], R136 ;  /* 0x0000c08804005986 */ /* 0x000fe2000c101514 */
[----:B------:R-:W-:-:S03]  /*14a40*/  ISETP.GT.AND P5, PT, R0, 0x61, P1 ;  /* 0x000000610000780c */ /* 0x000fc60000fa4270 */
[----:B------:R-:W-:Y:S01]  /*14a50*/  @P6 STG.E.U16 desc[UR20][R4.64+0xc2], R137 ;  /* 0x0000c28904006986 */ /* 0x000fe2000c101514 */
[----:B------:R-:W-:Y:S01]  /*14a60*/  ISETP.GT.AND P6, PT, R0, 0x68, P3 ;  /* 0x000000680000780c */ /* 0x000fe20001fc4270 */
[----:B------:R-:W-:Y:S01]  /*14a70*/  FMUL R139, R139, UR11 ;  /* 0x0000000b8b8b7c20 */ /* 0x000fe20008400000 */
[----:B------:R-:W-:Y:S01]  /*14a80*/  FMUL R140, R140, UR11 ;  /* 0x0000000b8c8c7c20 */ /* 0x000fe20008400000 */
[----:B------:R-:W-:-:S03]  /*14a90*/  F2FP.F16.F32.PACK_AB R138, RZ, R138 ;  /* 0x0000008aff8a723e */ /* 0x000fc600000000ff */
        /* <DEDUP_REMOVED lines=11> */
[----:B------:R-:W-:-:S03]  /*14b50*/  F2FP.F16.F32.PACK_AB R141, RZ, R141 ;  /* 0x0000008dff8d723e */ /* 0x000fc600000000ff */
[----:B------:R-:W-:Y:S02]  /*14b60*/  F2FP.F16.F32.PACK_AB R142, RZ, R142 ;  /* 0x0000008eff8e723e */ /* 0x000fe400000000ff */
[----:B------:R-:W-:Y:S01]  /*14b70*/  F2FP.F16.F32.PACK_AB R143, RZ, R143 ;  /* 0x0000008fff8f723e */ /* 0x000fe200000000ff */
[----:B------:R-:W-:Y:S04]  /*14b80*/  @P4 STG.E.U16 desc[UR20][R4.64+0xd2], R141 ;  /* 0x0000d28d04004986 */ /* 0x000fe8000c101514 */
[----:B------:R-:W-:Y:S01]  /*14b90*/  @P5 STG.E.U16 desc[UR20][R6.64+0xd0], R142 ;  /* 0x0000d08e06005986 */ /* 0x000fe2000c101514 */
[----:B------:R-:W-:-:S03]  /*14ba0*/  ISETP.GT.AND P5, PT, R0, 0x70, P3 ;  /* 0x000000700000780c */ /* 0x000fc60001fa4270 */
[----:B------:R-:W-:Y:S01]  /*14bb0*/  @P6 STG.E.U16 desc[UR20][R6.64+0xd2], R143 ;  /* 0x0000d28f06006986 */ /* 0x000fe2000c101514 */
[----:B------:R-:W-:Y:S01]  /*14bc0*/  ISETP.GT.AND P6, PT, R0, 0x71, P3 ;  /* 0x000000710000780c */ /* 0x000fe20001fc4270 */
[----:B------:R-:W-:Y:S01]  /*14bd0*/  FMUL R144, R144, UR11 ;  /* 0x0000000b90907c20 */ /* 0x000fe20008400000 */
[----:B------:R-:W-:Y:S01]  /*14be0*/  FMUL R145, R145, UR11 ;  /* 0x0000000b91917c20 */ /* 0x000fe20008400000 */
[----:B------:R-:W-:-:S03]  /*14bf0*/  ISETP.GT.AND P4, PT, R0, 0x70, P1 ;  /* 0x000000700000780c */ /* 0x000fc60000f84270 */
[----:B------:R-:W-:Y:S02]  /*14c00*/  F2FP.F16.F32.PACK_AB R144, RZ, R144 ;  /* 0x00000090ff90723e */ /* 0x000fe400000000ff */
[----:B------:R-:W-:Y:S01]  /*14c10*/  F2FP.F16.F32.PACK_AB R145, RZ, R145 ;  /* 0x00000091ff91723e */ /* 0x000fe200000000ff */
[----:B------:R-:W-:Y:S02]  /*14c20*/  FMUL R146, R146, UR11 ;  /* 0x0000000b92927c20 */ /* 0x000fe40008400000 */
[----:B------:R-:W-:Y:S01]  /*14c30*/  @P5 STG.E.U16 desc[UR20][R4.64+0xe0], R144 ;  /* 0x0000e09004005986 */ /* 0x000fe2000c101514 */
[----:B------:R-:W-:-:S03]  /*14c40*/  ISETP.GT.AND P5, PT, R0, 0x71, P1 ;  /* 0x000000710000780c */ /* 0x000fc60000fa4270 */
[----:B------:R-:W-:Y:S01]  /*14c50*/  @P6 STG.E.U16 desc[UR20][R4.64+0xe2], R145 ;  /* 0x0000e29104006986 */ /* 0x000fe2000c101514 */
[C---:B------:R-:W-:Y:S02]  /*14c60*/  ISETP.GT.AND P6, PT, R0.reuse, 0x78, P3 ;  /* 0x000000780000780c */ /* 0x040fe40001fc4270 */
[----:B------:R-:W-:Y:S01]  /*14c70*/  ISETP.GT.AND P3, PT, R0, 0x79, P3 ;  /* 0x000000790000780c */ /* 0x000fe20001f64270 */
[----:B------:R-:W-:Y:S01]  /*14c80*/  FMUL R147, R147, UR11 ;  /* 0x0000000b93937c20 */ /* 0x000fe20008400000 */
[----:B------:R-:W-:Y:S01]  /*14c90*/  F2FP.F16.F32.PACK_AB R146, RZ, R146 ;  /* 0x00000092ff92723e */ /* 0x000fe200000000ff */
[----:B------:R-:W-:Y:S01]  /*14ca0*/  FMUL R149, R149, UR11 ;  /* 0x0000000b95957c20 */ /* 0x000fe20008400000 */
[----:B------:R-:W-:Y:S02]  /*14cb0*/  FMUL R148, R148, UR11 ;  /* 0x0000000b94947c20 */ /* 0x000fe40008400000 */
[----:B------:R-:W-:Y:S01]  /*14cc0*/  F2FP.F16.F32.PACK_AB R147, RZ, R147 ;  /* 0x00000093ff93723e */ /* 0x000fe200000000ff */
[----:B------:R-:W-:Y:S01]  /*14cd0*/  @P4 STG.E.U16 desc[UR20][R6.64+0xe0], R146 ;  /* 0x0000e09206004986 */ /* 0x000fe2000c101514 */
[----:B------:R-:W-:-:S02]  /*14ce0*/  ISETP.GT.AND P4, PT, R0, 0x78, P1 ;  /* 0x000000780000780c */ /* 0x000fc40000f84270 */
[----:B------:R-:W-:Y:S02]  /*14cf0*/  F2FP.F16.F32.PACK_AB R149, RZ, R149 ;  /* 0x00000095ff95723e */ /* 0x000fe400000000ff */
[----:B------:R-:W-:Y:S01]  /*14d00*/  ISETP.GT.AND P2, PT, R14, 0xc0, PT ;  /* 0x000000c00e00780c */ /* 0x000fe20003f44270 */
[----:B------:R-:W-:Y:S01]  /*14d10*/  @P5 STG.E.U16 desc[UR20][R6.64+0xe2], R147 ;  /* 0x0000e29306005986 */ /* 0x000fe2000c101514 */
[C---:B------:R-:W-:Y:S01]  /*14d20*/  ISETP.GT.AND P1, PT, R0.reuse, 0x79, P1 ;  /* 0x000000790000780c */ /* 0x040fe20000f24270 */
[----:B-1----:R-:W-:Y:S01]  /*14d30*/  IMAD.U32 R9, RZ, RZ, UR14 ;  /* 0x0000000eff097e24 */ /* 0x002fe2000f8e00ff */
[----:B------:R-:W-:Y:S01]  /*14d40*/  F2FP.F16.F32.PACK_AB R148, RZ, R148 ;  /* 0x00000094ff94723e */ /* 0x000fe200000000ff */
[----:B------:R-:W-:Y:S01]  /*14d50*/  @P3 STG.E.U16 desc[UR20][R4.64+0xf2], R149 ;  /* 0x0000f29504003986 */ /* 0x000fe2000c101514 */
[----:B------:R-:W-:Y:S01]  /*14d60*/  ISETP.GT.AND P3, PT, R0, RZ, P2 ;  /* 0x000000ff0000720c */ /* 0x000fe20001764270 */
[----:B------:R-:W-:Y:S01]  /*14d70*/  FMUL R150, R150, UR11 ;  /* 0x0000000b96967c20 */ /* 0x000fe20008400000 */
[----:B------:R-:W-:Y:S01]  /*14d80*/  FMUL R151, R151, UR11 ;  /* 0x0000000b97977c20 */ /* 0x000fe20008400000 */
[----:B------:R-:W-:Y:S01]  /*14d90*/  UIMAD UR6, UR15, 0x180, URZ ;  /* 0x000001800f0678a4 */ /* 0x000fe2000f8e023f */
[----:B------:R-:W-:Y:S01]  /*14da0*/  FMUL R24, R24, UR11 ;  /* 0x0000000b18187c20 */ /* 0x000fe20008400000 */
[----:B------:R-:W-:Y:S01]  /*14db0*/  IMAD.WIDE.U32 R2, R9, 0x180, R2 ;  /* 0x0000018009027825 */ /* 0x000fe200078e0002 */
[----:B------:R1:W-:Y:S01]  /*14dc0*/  @P6 STG.E.U16 desc[UR20][R4.64+0xf0], R148 ;  /* 0x0000f09404006986 */ /* 0x0003e2000c101514 */
[----:B------:R-:W-:-:S02]  /*14dd0*/  F2FP.F16.F32.PACK_AB R150, RZ, R150 ;  /* 0x00000096ff96723e */ /* 0x000fc400000000ff */
[----:B------:R-:W-:Y:S01]  /*14de0*/  F2FP.F16.F32.PACK_AB R151, RZ, R151 ;  /* 0x00000097ff97723e */ /* 0x000fe200000000ff */
[----:B------:R-:W-:Y:S01]  /*14df0*/  VIADD R3, R3, UR6 ;  /* 0x0000000603037c36 */ /* 0x000fe20008000000 */
[----:B------:R-:W-:Y:S02]  /*14e00*/  ISETP.GT.AND P5, PT, R0, 0x1, P2 ;  /* 0x000000010000780c */ /* 0x000fe400017a4270 */
[----:B------:R-:W-:Y:S01]  /*14e10*/  F2FP.F16.F32.PACK_AB R24, RZ, R24 ;  /* 0x00000018ff18723e */ /* 0x000fe200000000ff */
[----:B------:R-:W-:Y:S01]  /*14e20*/  FMUL R25, R25, UR11 ;  /* 0x0000000b19197c20 */ /* 0x000fe20008400000 */
[----:B-1----:R-:W-:Y:S01]  /*14e30*/  @P4 IMAD.MOV.U32 R4, RZ, RZ, R6 ;  /* 0x000000ffff044224 */ /* 0x002fe200078e0006 */
[----:B------:R-:W-:Y:S02]  /*14e40*/  @P4 MOV R5, R7 ;  /* 0x0000000700054202 */ /* 0x000fe40000000f00 */
[----:B------:R-:W-:-:S03]  /*14e50*/  ISETP.GT.AND P0, PT, R14, 0xc8, PT ;  /* 0x000000c80e00780c */ /* 0x000fc60003f04270 */
[----:B------:R1:W-:Y:S01]  /*14e60*/  @P4 STG.E.U16 desc[UR20][R4.64+0xf0], R150 ;  /* 0x0000f09604004986 */ /* 0x0003e2000c101514 */
[----:B------:R-:W-:-:S03]  /*14e70*/  F2FP.F16.F32.PACK_AB R25, RZ, R25 ;  /* 0x00000019ff19723e */ /* 0x000fc600000000ff */
[----:B------:R2:W-:Y:S04]  /*14e80*/  @P1 STG.E.U16 desc[UR20][R6.64+0xf2], R151 ;  /* 0x0000f29706001986 */ /* 0x0005e8000c101514 */
[----:B------:R-:W-:Y:S01]  /*14e90*/  @P3 STG.E.U16 desc[UR20][R2.64], R24 ;  /* 0x0000001802003986 */ /* 0x000fe2000c101514 */
[----:B------:R-:W-:Y:S01]  /*14ea0*/  ISETP.GT.AND P3, PT, R0, RZ, P0 ;  /* 0x000000ff0000720c */ /* 0x000fe20000764270 */
[----:B------:R-:W-:Y:S01]  /*14eb0*/  FMUL R26, R26, UR11 ;  /* 0x0000000b1a1a7c20 */ /* 0x000fe20008400000 */
[----:B-1----:R-:W-:Y:S01]  /*14ec0*/  IADD3 R4, P1, R2, UR9, RZ ;  /* 0x0000000902047c10 */ /* 0x002fe2000ff3e0ff */
[----:B------:R-:W-:Y:S01]  /*14ed0*/  @P5 STG.E.U16 desc[UR20][R2.64+0x2], R25 ;  /* 0x0000021902005986 */ /* 0x000fe2000c101514 */
[C---:B------:R-:W-:Y:S02]  /*14ee0*/  ISETP.GT.AND P6, PT, R0.reuse, 0x1, P0 ;  /* 0x000000010000780c */ /* 0x040fe400007c4270 */
[----:B------:R-:W-:Y:S01]  /*14ef0*/  ISETP.GT.AND P5, PT, R0, 0x8, P2 ;  /* 0x000000080000780c */ /* 0x000fe200017a4270 */
[----:B------:R-:W-:Y:S01]  /*14f00*/  FMUL R27, R27, UR11 ;  /* 0x0000000b1b1b7c20 */ /* 0x000fe20008400000 */
[----:B------:R-:W-:-:S02]  /*14f10*/  F2FP.F16.F32.PACK_AB R26, RZ, R26 ;  /* 0x0000001aff1a723e */ /* 0x000fc400000000ff */
[----:B------:R-:W-:Y:S02]  /*14f20*/  IADD3.X R5, R3, UR8, RZ, P1, !PT ;  /* 0x0000000803057c10 */ /* 0x000fe40008ffe4ff */
[----:B------:R-:W-:Y:S01]  /*14f30*/  ISETP.GT.AND P4, PT, R0, 0x9, P2 ;  /* 0x000000090000780c */ /* 0x000fe20001784270 */
[----:B------:R-:W-:Y:S01]  /*14f40*/  FMUL R28, R28, UR11 ;  /* 0x0000000b1c1c7c20 */ /* 0x000fe20008400000 */
[----:B------:R-:W-:Y:S01]  /*14f50*/  FMUL R29, R29, UR11 ;  /* 0x0000000b1d1d7c20 */ /* 0x000fe20008400000 */
[----:B------:R-:W-:Y:S01]  /*14f60*/  @P3 STG.E.U16 desc[UR20][R4.64], R26 ;  /* 0x0000001a04003986 */ /* 0x000fe2000c101514 */
[----:B------:R-:W-:Y:S02]  /*14f70*/  F2FP.F16.F32.PACK_AB R27, RZ, R27 ;  /* 0x0000001bff1b723e */ /* 0x000fe400000000ff */
[----:B------:R-:W-:Y:S02]  /*14f80*/  ISETP.GT.AND P3, PT, R0, 0x8, P0 ;  /* 0x000000080000780c */ /* 0x000fe40000764270 */
[----:B------:R-:W-:Y:S01]  /*14f90*/  F2FP.F16.F32.PACK_AB R28, RZ, R28 ;  /* 0x0000001cff1c723e */ /* 0x000fe200000000ff */
[----:B------:R-:W-:Y:S01]  /*14fa0*/  FMUL R30, R30, UR11 ;  /* 0x0000000b1e1e7c20 */ /* 0x000fe20008400000 */
[----:B------:R-:W-:Y:S01]  /*14fb0*/  F2FP.F16.F32.PACK_AB R29, RZ, R29 ;  /* 0x0000001dff1d723e */ /* 0x000fe200000000ff */
[----:B------:R-:W-:Y:S01]  /*14fc0*/  @P6 STG.E.U16 desc[UR20][R4.64+0x2], R27 ;  /* 0x0000021b04006986 */ /* 0x000fe2000c101514 */
[----:B------:R-:W-:-:S03]  /*14fd0*/  ISETP.GT.AND P6, PT, R0, 0x9, P0 ;  /* 0x000000090000780c */ /* 0x000fc600007c4270 */
[----:B------:R-:W-:Y:S01]  /*14fe0*/  @P5 STG.E.U16 desc[UR20][R2.64+0x10], R28 ;  /* 0x0000101c02005986 */ /* 0x000fe2000c101514 */
[C---:B------:R-:W-:Y:S01]  /*14ff0*/  ISETP.GT.AND P5, PT, R0.reuse, 0x10, P2 ;  /* 0x000000100000780c */ /* 0x040fe200017a4270 */
[----:B------:R-:W-:Y:S01]  /*15000*/  FMUL R31, R31, UR11 ;  /* 0x0000000b1f1f7c20 */ /* 0x000fe20008400000 */
[----:B------:R-:W-:Y:S01]  /*15010*/  F2FP.F16.F32.PACK_AB R30, RZ, R30 ;  /* 0x0000001eff1e723e */ /* 0x000fe200000000ff */
[----:B------:R-:W-:Y:S01]  /*15020*/  @P4 STG.E.U16 desc[UR20][R2.64+0x12], R29 ;  /* 0x0000121d02004986 */ /* 0x000fe2000c101514 */
[----:B------:R-:W-:Y:S01]  /*15030*/  ISETP.GT.AND P4, PT, R0, 0x11, P2 ;  /* 0x000000110000780c */ /* 0x000fe20001784270 */
[----:B------:R-:W-:Y:S01]  /*15040*/  FMUL R32, R32, UR11 ;  /* 0x0000000b20207c20 */ /* 0x000fe20008400000 */
[----:B------:R-:W-:Y:S01]  /*15050*/  FMUL R33, R33, UR11 ;  /* 0x0000000b21217c20 */ /* 0x000fe20008400000 */
[----:B------:R-:W-:Y:S01]  /*15060*/  @P3 STG.E.U16 desc[UR20][R4.64+0x10], R30 ;  /* 0x0000101e04003986 */ /* 0x000fe2000c101514 */
[----:B------:R-:W-:Y:S02]  /*15070*/  F2FP.F16.F32.PACK_AB R31, RZ, R31 ;  /* 0x0000001fff1f723e */ /* 0x000fe400000000ff */
[----:B------:R-:W-:-:S02]  /*15080*/  ISETP.GT.AND P3, PT, R0, 0x10, P0 ;  /* 0x000000100000780c */ /* 0x000fc40000764270 */
[----:B------:R-:W-:Y:S01]  /*15090*/  F2FP.F16.F32.PACK_AB R32, RZ, R32 ;  /* 0x00000020ff20723e */ /* 0x000fe200000000ff */
[----:B------:R-:W-:Y:S01]  /*150a0*/  FMUL R34, R34, UR11 ;  /* 0x0000000b22227c20 */ /* 0x000fe20008400000 */
[----:B------:R-:W-:Y:S01]  /*150b0*/  F2FP.F16.F32.PACK_AB R33, RZ, R33 ;  /* 0x00000021ff21723e */ /* 0x000fe200000000ff */
[----:B------:R-:W-:Y:S01]  /*150c0*/  @P6 STG.E.U16 desc[UR20][R4.64+0x12], R31 ;  /* 0x0000121f04006986 */ /* 0x000fe2000c101514 */
[----:B------:R-:W-:-:S03]  /*150d0*/  ISETP.GT.AND P6, PT, R0, 0x11, P0 ;  /* 0x000000110000780c */ /* 0x000fc600007c4270 */
[----:B------:R-:W-:Y:S01]  /*150e0*/  @P5 STG.E.U16 desc[UR20][R2.64+0x20], R32 ;  /* 0x0000202002005986 */ /* 0x000fe2000c101514 */
[----:B------:R-:W-:-:S03]  /*150f0*/  F2FP.F16.F32.PACK_AB R34, RZ, R34 ;  /* 0x00000022ff22723e */ /* 0x000fc600000000ff */
[----:B------:R-:W-:Y:S01]  /*15100*/  @P4 STG.E.U16 desc[UR20][R2.64+0x22], R33 ;  /* 0x0000222102004986 */ /* 0x000fe2000c101514 */
[C---:B------:R-:W-:Y:S01]  /*15110*/  ISETP.GT.AND P4, PT, R0.reuse, 0x18, P2 ;  /* 0x000000180000780c */ /* 0x040fe20001784270 */
[----:B------:R-:W-:Y:S01]  /*15120*/  FMUL R35, R35, UR11 ;  /* 0x0000000b23237c20 */ /* 0x000fe20008400000 */
[----:B------:R-:W-:Y:S01]  /*15130*/  ISETP.GT.AND P5, PT, R0, 0x19, P2 ;  /* 0x000000190000780c */ /* 0x000fe200017a4270 */
[----:B------:R-:W-:Y:S01]  /*15140*/  FMUL R36, R36, UR11 ;  /* 0x0000000b24247c20 */ /* 0x000fe20008400000 */
[----:B------:R-:W-:Y:S01]  /*15150*/  FMUL R37, R37, UR11 ;  /* 0x0000000b25257c20 */ /* 0x000fe20008400000 */
[----:B------:R-:W-:Y:S01]  /*15160*/  @P3 STG.E.U16 desc[UR20][R4.64+0x20], R34 ;  /* 0x0000202204003986 */ /* 0x000fe2000c101514 */
[----:B------:R-:W-:Y:S02]  /*15170*/  ISETP.GT.AND P3, PT, R0, 0x18, P0 ;  /* 0x000000180000780c */ /* 0x000fe40000764270 */
[----:B------:R-:W-:Y:S01]  /*15180*/  F2FP.F16.F32.PACK_AB R35, RZ, R35 ;  /* 0x00000023ff23723e */ /* 0x000fe200000000ff */
[----:B------:R-:W-:Y:S01]  /*15190*/  FMUL R38, R38, UR11 ;  /* 0x0000000b26267c20 */ /* 0x000fe20008400000 */
[----:B------:R-:W-:-:S02]  /*151a0*/  F2FP.F16.F32.PACK_AB R36, RZ, R36 ;  /* 0x00000024ff24723e */ /* 0x000fc400000000ff */
[----:B------:R-:W-:Y:S01]  /*151b0*/  F2FP.F16.F32.PACK_AB R37, RZ, R37 ;  /* 0x00000025ff25723e */ /* 0x000fe200000000ff */
[----:B------:R-:W-:Y:S01]  /*151c0*/  @P6 STG.E.U16 desc[UR20][R4.64+0x22], R35 ;  /* 0x0000222304006986 */ /* 0x000fe2000c101514 */
[----:B------:R-:W-:-:S03]  /*151d0*/  F2FP.F16.F32.PACK_AB R38, RZ, R38 ;  /* 0x00000026ff26723e */ /* 0x000fc600000000ff */
[----:B------:R-:W-:Y:S01]  /*151e0*/  @P4 STG.E.U16 desc[UR20][R2.64+0x30], R36 ;  /* 0x0000302402004986 */ /* 0x000fe2000c101514 */
[C---:B------:R-:W-:Y:S02]  /*151f0*/  ISETP.GT.AND P4, PT, R0.reuse, 0x19, P0 ;  /* 0x000000190000780c */ /* 0x040fe40000784270 */
[C---:B------:R-:W-:Y:S01]  /*15200*/  ISETP.GT.AND P6, PT, R0.reuse, 0x20, P2 ;  /* 0x000000200000780c */ /* 0x040fe200017c4270 */
[----:B------:R-:W-:Y:S01]  /*15210*/  @P5 STG.E.U16 desc[UR20][R2.64+0x32], R37 ;  /* 0x0000322502005986 */ /* 0x000fe2000c101514 */
[----:B------:R-:W-:Y:S01]  /*15220*/  ISETP.GT.AND P5, PT, R0, 0x21, P2 ;  /* 0x000000210000780c */ /* 0x000fe200017a4270 */
[----:B------:R-:W-:Y:S01]  /*15230*/  FMUL R39, R39, UR11 ;  /* 0x0000000b27277c20 */ /* 0x000fe20008400000 */
[----:B------:R-:W-:Y:S01]  /*15240*/  FMUL R40, R40, UR11 ;  /* 0x0000000b28287c20 */ /* 0x000fe20008400000 */
[----:B------:R-:W-:Y:S01]  /*15250*/  FMUL R41, R41, UR11 ;  /* 0x0000000b29297c20 */ /* 0x000fe20008400000 */
[----:B------:R-:W-:Y:S01]  /*15260*/  @P3 STG.E.U16 desc[UR20][R4.64+0x30], R38 ;  /* 0x0000302604003986 */ /* 0x000fe2000c101514 */
[----:B------:R-:W-:Y:S01]  /*15270*/  ISETP.GT.AND P3, PT, R0, 0x20, P0 ;  /* 0x000000200000780c */ /* 0x000fe20000764270 */
[----:B------:R-:W-:Y:S01]  /*15280*/  FMUL R42, R42, UR11 ;  /* 0x0000000b2a2a7c20 */ /* 0x000fe20008400000 */
[----:B------:R-:W-:-:S02]  /*15290*/  F2FP.F16.F32.PACK_AB R39, RZ, R39 ;  /* 0x00000027ff27723e */ /* 0x000fc400000000ff */
[----:B------:R-:W-:Y:S02]  /*152a0*/  F2FP.F16.F32.PACK_AB R40, RZ, R40 ;  /* 0x00000028ff28723e */ /* 0x000fe400000000ff */
[----:B------:R-:W-:Y:S01]  /*152b0*/  F2FP.F16.F32.PACK_AB R41, RZ, R41 ;  /* 0x00000029ff29723e */ /* 0x000fe200000000ff */
[----:B------:R-:W-:Y:S01]  /*152c0*/  @P4 STG.E.U16 desc[UR20][R4.64+0x32], R39 ;  /* 0x0000322704004986 */ /* 0x000fe2000c101514 */
[----:B------:R-:W-:Y:S02]  /*152d0*/  F2FP.F16.F32.PACK_AB R42, RZ, R42 ;  /* 0x0000002aff2a723e */ /* 0x000fe400000000ff */
        /* <DEDUP_REMOVED lines=31> */
[----:B------:R-:W-:-:S03]  /*154d0*/  F2FP.F16.F32.PACK_AB R50, RZ, R50 ;  /* 0x00000032ff32723e */ /* 0x000fc600000000ff */
[----:B------:R-:W-:Y:S01]  /*154e0*/  @P6 STG.E.U16 desc[UR20][R2.64+0x60], R48 ;  /* 0x0000603002006986 */ /* 0x000fe2000c101514 */
[----:B--2---:R-:W-:-:S03]  /*154f0*/  IADD3.X R7, R3, UR8, RZ, P1, !PT ;  /* 0x0000000803077c10 */ /* 0x004fc60008ffe4ff */
[----:B------:R-:W-:Y:S01]  /*15500*/  @P5 STG.E.U16 desc[UR20][R2.64+0x62], R49 ;  /* 0x0000623102005986 */ /* 0x000fe2000c101514 */
[C---:B------:R-:W-:Y:S02]  /*15510*/  ISETP.GT.AND P5, PT, R0.reuse, 0x31, P0 ;  /* 0x000000310000780c */ /* 0x040fe400007a4270 */
[C---:B------:R-:W-:Y:S01]  /*15520*/  ISETP.GT.AND P1, PT, R0.reuse, 0x38, P0 ;  /* 0x000000380000780c */ /* 0x040fe20000724270 */
[----:B------:R1:W-:Y:S01]  /*15530*/  @P3 STG.E.U16 desc[UR20][R4.64+0x60], R50 ;  /* 0x0000603204003986 */ /* 0x0003e2000c101514 */
[C---:B------:R-:W-:Y:S02]  /*15540*/  ISETP.GT.AND P3, PT, R0.reuse, 0x39, P0 ;  /* 0x000000390000780c */ /* 0x040fe40000764270 */
[C---:B------:R-:W-:Y:S01]  /*15550*/  ISETP.GT.AND P6, PT, R0.reuse, 0x38, P2 ;  /* 0x000000380000780c */ /* 0x040fe200017c4270 */
[----:B------:R-:W-:Y:S01]  /*15560*/  FMUL R51, R51, UR11 ;  /* 0x0000000b33337c20 */ /* 0x000fe20008400000 */
[----:B------:R-:W-:Y:S01]  /*15570*/  ISETP.GT.AND P4, PT, R0, 0x39, P2 ;  /* 0x000000390000780c */ /* 0x000fe20001784270 */
[----:B------:R-:W-:Y:S01]  /*15580*/  FMUL R52, R52, UR11 ;  /* 0x0000000b34347c20 */ /* 0x000fe20008400000 */
[----:B------:R-:W-:Y:S01]  /*15590*/  FMUL R53, R53, UR11 ;  /* 0x0000000b35357c20 */ /* 0x000fe20008400000 */
[----:B------:R-:W-:Y:S01]  /*155a0*/  FMUL R54, R54, UR11 ;  /* 0x0000000b36367c20 */ /* 0x000fe20008400000 */
[----:B------:R-:W-:Y:S01]  /*155b0*/  FMUL R55, R55, UR11 ;  /* 0x0000000b37377c20 */ /* 0x000fe20008400000 */
[----:B------:R-:W-:Y:S01]  /*155c0*/  F2FP.F16.F32.PACK_AB R51, RZ, R51 ;  /* 0x00000033ff33723e */ /* 0x000fe200000000ff */
[----:B------:R-:W-:Y:S01]  /*155d0*/  @P5 IMAD.MOV.U32 R6, RZ, RZ, R4 ;  /* 0x000000ffff065224 */ /* 0x000fe200078e0004 */
[----:B------:R-:W-:Y:S01]  /*155e0*/  F2FP.F16.F32.PACK_AB R52, RZ, R52 ;  /* 0x00000034ff34723e */ /* 0x000fe200000000ff */
[----:B-1----:R-:W-:Y:S01]  /*155f0*/  @P1 IMAD.MOV.U32 R5, RZ, RZ, R7 ;  /* 0x000000ffff051224 */ /* 0x002fe200078e0007 */
[----:B------:R-:W-:Y:S01]  /*15600*/  F2FP.F16.F32.PACK_AB R53, RZ, R53 ;  /* 0x00000035ff35723e */ /* 0x000fe200000000ff */
[----:B------:R-:W-:Y:S01]  /*15610*/  VIADD R8, R2, UR9 ;  /* 0x0000000902087c36 */ /* 0x000fe20008000000 */
[----:B------:R-:W-:-:S02]  /*15620*/  F2FP.F16.F32.PACK_AB R54, RZ, R54 ;  /* 0x00000036ff36723e */ /* 0x000fc400000000ff */
[----:B------:R-:W-:Y:S01]  /*15630*/  IADD3 R4, R2, UR9, RZ ;  /* 0x0000000902047c10 */ /* 0x000fe2000fffe0ff */
[----:B------:R-:W-:Y:S01]  /*15640*/  @P5 STG.E.U16 desc[UR20][R6.64+0x62], R51 ;  /* 0x0000623306005986 */ /* 0x000fe2000c101514 */
[----:B------:R-:W-:Y:S02]  /*15650*/  F2FP.F16.F32.PACK_AB R55, RZ, R55 ;  /* 0x00000037ff37723e */ /* 0x000fe400000000ff */
[----:B------:R-:W-:Y:S01]  /*15660*/  @P3 MOV R9, R7 ;  /* 0x0000000700093202 */ /* 0x000fe20000000f00 */
[----:B------:R-:W-:Y:S04]  /*15670*/  @P6 STG.E.U16 desc[UR20][R2.64+0x70], R52 ;  /* 0x0000703402006986 */ /* 0x000fe8000c101514 */
[----:B------:R-:W-:Y:S04]  /*15680*/  @P4 STG.E.U16 desc[UR20][R2.64+0x72], R53 ;  /* 0x0000723502004986 */ /* 0x000fe8000c101514 */
[----:B------:R1:W-:Y:S01]  /*15690*/  @P1 STG.E.U16 desc[UR20][R4.64+0x70], R54 ;  /* 0x0000703604001986 */ /* 0x0003e2000c101514 */
[----:B------:R-:W-:-:S03]  /*156a0*/  ISETP.GT.AND P1, PT, R0, 0x40, P0 ;  /* 0x000000400000780c */ /* 0x000fc60000724270 */
[----:B------:R2:W-:Y:S01]  /*156b0*/  @P3 STG.E.U16 desc[UR20][R8.64+0x72], R55 ;  /* 0x0000723708003986 */ /* 0x0005e2000c101514 */
[C---:B------:R-:W-:Y:S02]  /*156c0*/  ISETP.GT.AND P3, PT, R0.reuse, 0x41, P0 ;  /* 0x000000410000780c */ /* 0x040fe40000764270 */
[C---:B------:R-:W-:Y:S02]  /*156d0*/  ISETP.GT.AND P4, PT, R0.reuse, 0x40, P2 ;  /* 0x000000400000780c */ /* 0x040fe40001784270 */
[----:B------:R-:W-:Y:S01]  /*156e0*/  ISETP.GT.AND P5, PT, R0, 0x41, P2 ;  /* 0x000000410000780c */ /* 0x000fe200017a4270 */
[----:B------:R-:W-:Y:S01]  /*156f0*/  FMUL R56, R56, UR11 ;  /* 0x0000000b38387c20 */ /* 0x000fe20008400000 */
[----:B------:R-:W-:Y:S01]  /*15700*/  FMUL R57, R57, UR11 ;  /* 0x0000000b39397c20 */ /* 0x000fe20008400000 */
[----:B------:R-:W-:Y:S01]  /*15710*/  FMUL R58, R58, UR11 ;  /* 0x0000000b3a3a7c20 */ /* 0x000fe20008400000 */
[----:B------:R-:W-:Y:S02]  /*15720*/  FMUL R59, R59, UR11 ;  /* 0x0000000b3b3b7c20 */ /* 0x000fe40008400000 */
[----:B------:R-:W-:Y:S01]  /*15730*/  F2FP.F16.F32.PACK_AB R56, RZ, R56 ;  /* 0x00000038ff38723e */ /* 0x000fe200000000ff */
[--C-:B-1----:R-:W-:Y:S01]  /*15740*/  @P1 IMAD.MOV.U32 R5, RZ, RZ, R7.reuse ;  /* 0x000000ffff051224 */ /* 0x102fe200078e0007 */
[----:B------:R-:W-:Y:S01]  /*15750*/  F2FP.F16.F32.PACK_AB R57, RZ, R57 ;  /* 0x00000039ff39723e */ /* 0x000fe200000000ff */
[----:B--2---:R-:W-:Y:S01]  /*15760*/  @P3 IMAD.MOV.U32 R9, RZ, RZ, R7 ;  /* 0x000000ffff093224 */ /* 0x004fe200078e0007 */
[----:B------:R-:W-:-:S02]  /*15770*/  F2FP.F16.F32.PACK_AB R58, RZ, R58 ;  /* 0x0000003aff3a723e */ /* 0x000fc400000000ff */
[----:B------:R-:W-:Y:S01]  /*15780*/  F2FP.F16.F32.PACK_AB R59, RZ, R59 ;  /* 0x0000003bff3b723e */ /* 0x000fe200000000ff */
[----:B------:R-:W-:Y:S04]  /*15790*/  @P4 STG.E.U16 desc[UR20][R2.64+0x80], R56 ;  /* 0x0000803802004986 */ /* 0x000fe8000c101514 */
[----:B------:R-:W-:Y:S04]  /*157a0*/  @P5 STG.E.U16 desc[UR20][R2.64+0x82], R57 ;  /* 0x0000823902005986 */ /* 0x000fe8000c101514 */
[----:B------:R-:W-:Y:S01]  /*157b0*/  @P1 STG.E.U16 desc[UR20][R4.64+0x80], R58 ;  /* 0x0000803a04001986 */ /* 0x000fe2000c101514 */
        /* <DEDUP_REMOVED lines=9> */
[----:B------:R-:W-:-:S02]  /*15850*/  F2FP.F16.F32.PACK_AB R60, RZ, R60 ;  /* 0x0000003cff3c723e */ /* 0x000fc400000000ff */
[----:B------:R-:W-:Y:S01]  /*15860*/  F2FP.F16.F32.PACK_AB R61, RZ, R61 ;  /* 0x0000003dff3d723e */ /* 0x000fe200000000ff */
[----:B-1----:R-:W-:Y:S01]  /*15870*/  @P3 IMAD.MOV.U32 R9, RZ, RZ, R7 ;  /* 0x000000ffff093224 */ /* 0x002fe200078e0007 */
[----:B------:R-:W-:Y:S02]  /*15880*/  F2FP.F16.F32.PACK_AB R62, RZ, R62 ;  /* 0x0000003eff3e723e */ /* 0x000fe400000000ff */
[----:B------:R-:W-:Y:S02]  /*15890*/  @P1 MOV R5, R7 ;  /* 0x0000000700051202 */ /* 0x000fe40000000f00 */
[----:B------:R-:W-:Y:S01]  /*158a0*/  F2FP.F16.F32.PACK_AB R63, RZ, R63 ;  /* 0x0000003fff3f723e */ /* 0x000fe200000000ff */
[----:B------:R-:W-:Y:S01]  /*158b0*/  @P4 STG.E.U16 desc[UR20][R2.64+0x90], R60 ;  /* 0x0000903c02004986 */ /* 0x000fe2000c101514 */
[----:B------:R-:W-:-:S03]  /*158c0*/  ISETP.GT.AND P4, PT, R0, 0x50, P2 ;  /* 0x000000500000780c */ /* 0x000fc60001784270 */
[----:B------:R-:W-:Y:S01]  /*158d0*/  @P5 STG.E.U16 desc[UR20][R2.64+0x92], R61 ;  /* 0x0000923d02005986 */ /* 0x000fe2000c101514 */
[----:B------:R-:W-:-:S03]  /*158e0*/  FMUL R64, R64, UR11 ;  /* 0x0000000b40407c20 */ /* 0x000fc60008400000 */
[----:B------:R1:W-:Y:S01]  /*158f0*/  @P1 STG.E.U16 desc[UR20][R4.64+0x90], R62 ;  /* 0x0000903e04001986 */ /* 0x0003e2000c101514 */
[----:B------:R-:W-:-:S03]  /*15900*/  ISETP.GT.AND P1, PT, R0, 0x50, P0 ;  /* 0x000000500000780c */ /* 0x000fc60000724270 */
[----:B------:R2:W-:Y:S01]  /*15910*/  @P3 STG.E.U16 desc[UR20][R8.64+0x92], R63 ;  /* 0x0000923f08003986 */ /* 0x0005e2000c101514 */
        /* <DEDUP_REMOVED lines=8> */
[----:B------:R-:W-:Y:S01]  /*159a0*/  ISETP.GT.AND P4, PT, R0, 0x58, P2 ;  /* 0x000000580000780c */ /* 0x000fe20001784270 */
[----:B-1----:R-:W-:Y:S01]  /*159b0*/  @P1 IMAD.MOV.U32 R5, RZ, RZ, R7 ;  /* 0x000000ffff051224 */ /* 0x002fe200078e0007 */
[----:B------:R-:W-:Y:S01]  /*159c0*/  F2FP.F16.F32.PACK_AB R66, RZ, R66 ;  /* 0x00000042ff42723e */ /* 0x000fe200000000ff */
[----:B------:R-:W-:Y:S01]  /*159d0*/  FMUL R68, R68, UR11 ;  /* 0x0000000b44447c20 */ /* 0x000fe20008400000 */
[----:B------:R-:W-:-:S02]  /*159e0*/  F2FP.F16.F32.PACK_AB R67, RZ, R67 ;  /* 0x00000043ff43723e */ /* 0x000fc400000000ff */
[----:B--2---:R-:W-:Y:S01]  /*159f0*/  @P3 MOV R9, R7 ;  /* 0x0000000700093202 */ /* 0x004fe20000000f00 */
[----:B------:R-:W-:Y:S01]  /*15a00*/  @P5 STG.E.U16 desc[UR20][R2.64+0xa2], R65 ;  /* 0x0000a24102005986 */ /* 0x000fe2000c101514 */
[----:B------:R-:W-:-:S03]  /*15a10*/  F2FP.F16.F32.PACK_AB R68, RZ, R68 ;  /* 0x00000044ff44723e */ /* 0x000fc600000000ff */
[----:B------:R1:W-:Y:S01]  /*15a20*/  @P1 STG.E.U16 desc[UR20][R4.64+0xa0], R66 ;  /* 0x0000a04204001986 */ /* 0x0003e2000c101514 */
[----:B------:R-:W-:-:S03]  /*15a30*/  ISETP.GT.AND P1, PT, R0, 0x58, P0 ;  /* 0x000000580000780c */ /* 0x000fc60000724270 */
[----:B------:R2:W-:Y:S01]  /*15a40*/  @P3 STG.E.U16 desc[UR20][R8.64+0xa2], R67 ;  /* 0x0000a24308003986 */ /* 0x0005e2000c101514 */
[C---:B------:R-:W-:Y:S02]  /*15a50*/  ISETP.GT.AND P3, PT, R0.reuse, 0x59, P0 ;  /* 0x000000590000780c */ /* 0x040fe40000764270 */
[C---:B------:R-:W-:Y:S01]  /*15a60*/  ISETP.GT.AND P5, PT, R0.reuse, 0x59, P2 ;  /* 0x000000590000780c */ /* 0x040fe200017a4270 */
[----:B------:R-:W-:Y:S01]  /*15a70*/  FMUL R69, R69, UR11 ;  /* 0x0000000b45457c20 */ /* 0x000fe20008400000 */
[----:B------:R-:W-:Y:S01]  /*15a80*/  @P4 STG.E.U16 desc[UR20][R2.64+0xb0], R68 ;  /* 0x0000b04402004986 */ /* 0x000fe2000c101514 */
[----:B------:R-:W-:Y:S01]  /*15a90*/  ISETP.GT.AND P4, PT, R0, 0x60, P2 ;  /* 0x000000600000780c */ /* 0x000fe20001784270 */
[----:B------:R-:W-:Y:S01]  /*15aa0*/  FMUL R70, R70, UR11 ;  /* 0x0000000b46467c20 */ /* 0x000fe20008400000 */
[----:B------:R-:W-:Y:S01]  /*15ab0*/  FMUL R71, R71, UR11 ;  /* 0x0000000b47477c20 */ /* 0x000fe20008400000 */
[----:B------:R-:W-:Y:S01]  /*15ac0*/  FMUL R72, R72, UR11 ;  /* 0x0000000b48487c20 */ /* 0x000fe20008400000 */
[----:B------:R-:W-:Y:S01]  /*15ad0*/  F2FP.F16.F32.PACK_AB R69, RZ, R69 ;  /* 0x00000045ff45723e */ /* 0x000fe200000000ff */
[----:B-1----:R-:W-:Y:S01]  /*15ae0*/  @P1 IMAD.MOV.U32 R5, RZ, RZ, R7 ;  /* 0x000000ffff051224 */ /* 0x002fe200078e0007 */
[----:B------:R-:W-:-:S02]  /*15af0*/  F2FP.F16.F32.PACK_AB R70, RZ, R70 ;  /* 0x00000046ff46723e */ /* 0x000fc400000000ff */
[----:B------:R-:W-:Y:S01]  /*15b00*/  F2FP.F16.F32.PACK_AB R71, RZ, R71 ;  /* 0x00000047ff47723e */ /* 0x000fe200000000ff */
[----:B--2---:R-:W-:Y:S01]  /*15b10*/  @P3 IMAD.MOV.U32 R9, RZ, RZ, R7 ;  /* 0x000000ffff093224 */ /* 0x004fe200078e0007 */
[----:B------:R-:W-:Y:S01]  /*15b20*/  F2FP.F16.F32.PACK_AB R72, RZ, R72 ;  /* 0x00000048ff48723e */ /* 0x000fe200000000ff */
[----:B------:R-:W-:Y:S01]  /*15b30*/  @P5 STG.E.U16 desc[UR20][R2.64+0xb2], R69 ;  /* 0x0000b24502005986 */ /* 0x000fe2000c101514 */
[C---:B------:R-:W-:Y:S01]  /*15b40*/  ISETP.GT.AND P5, PT, R0.reuse, 0x61, P2 ;  /* 0x000000610000780c */ /* 0x040fe200017a4270 */
[----:B------:R-:W-:Y:S02]  /*15b50*/  FMUL R73, R73, UR11 ;  /* 0x0000000b49497c20 */ /* 0x000fe40008400000 */
[----:B------:R1:W-:Y:S04]  /*15b60*/  @P1 STG.E.U16 desc[UR20][R4.64+0xb0], R70 ;  /* 0x0000b04604001986 */ /* 0x0003e8000c101514 */
[----:B------:R2:W-:Y:S01]  /*15b70*/  @P3 STG.E.U16 desc[UR20][R8.64+0xb2], R71 ;  /* 0x0000b24708003986 */ /* 0x0005e2000c101514 */
[----:B------:R-:W-:-:S03]  /*15b80*/  ISETP.GT.AND P3, PT, R0, 0x60, P0 ;  /* 0x000000600000780c */ /* 0x000fc60000764270 */
[----:B------:R-:W-:Y:S01]  /*15b90*/  @P4 STG.E.U16 desc[UR20][R2.64+0xc0], R72 ;  /* 0x0000c04802004986 */ /* 0x000fe2000c101514 */
[----:B------:R-:W-:Y:S02]  /*15ba0*/  ISETP.GT.AND P4, PT, R0, 0x61, P0 ;  /* 0x000000610000780c */ /* 0x000fe40000784270 */
[----:B------:R-:W-:Y:S01]  /*15bb0*/  F2FP.F16.F32.PACK_AB R73, RZ, R73 ;  /* 0x00000049ff49723e */ /* 0x000fe200000000ff */
[----:B------:R-:W-:Y:S01]  /*15bc0*/  FMUL R74, R74, UR11 ;  /* 0x0000000b4a4a7c20 */ /* 0x000fe20008400000 */
[----:B------:R-:W-:Y:S01]  /*15bd0*/  FMUL R75, R75, UR11 ;  /* 0x0000000b4b4b7c20 */ /* 0x000fe20008400000 */
[C---:B------:R-:W-:Y:S02]  /*15be0*/  ISETP.GT.AND P1, PT, R0.reuse, 0x69, P2 ;  /* 0x000000690000780c */ /* 0x040fe40001724270 */
[----:B------:R-:W-:Y:S01]  /*15bf0*/  @P5 STG.E.U16 desc[UR20][R2.64+0xc2], R73 ;  /* 0x0000c24902005986 */ /* 0x000fe2000c101514 */
[----:B------:R-:W-:Y:S01]  /*15c00*/  ISETP.GT.AND P5, PT, R0, 0x68, P2 ;  /* 0x000000680000780c */ /* 0x000fe200017a4270 */
[----:B------:R-:W-:Y:S01]  /*15c10*/  FMUL R76, R76, UR11 ;  /* 0x0000000b4c4c7c20 */ /* 0x000fe20008400000 */
[----:B------:R-:W-:-:S02]  /*15c20*/  F2FP.F16.F32.PACK_AB R74, RZ, R74 ;  /* 0x0000004aff4a723e */ /* 0x000fc400000000ff */
[----:B-1----:R-:W-:Y:S01]  /*15c30*/  @P3 MOV R5, R7 ;  /* 0x0000000700053202 */ /* 0x002fe20000000f00 */
[----:B--2---:R-:W-:Y:S01]  /*15c40*/  @P4 IMAD.MOV.U32 R9, RZ, RZ, R7 ;  /* 0x000000ffff094224 */ /* 0x004fe200078e0007 */
[----:B------:R-:W-:Y:S01]  /*15c50*/  F2FP.F16.F32.PACK_AB R75, RZ, R75 ;  /* 0x0000004bff4b723e */ /* 0x000fe200000000ff */
[----:B------:R-:W-:Y:S01]  /*15c60*/  FMUL R77, R77, UR11 ;  /* 0x0000000b4d4d7c20 */ /* 0x000fe20008400000 */
[----:B------:R-:W-:Y:S01]  /*15c70*/  F2FP.F16.F32.PACK_AB R76, RZ, R76 ;  /* 0x0000004cff4c723e */ /* 0x000fe200000000ff */
[----:B------:R1:W-:Y:S01]  /*15c80*/  @P3 STG.E.U16 desc[UR20][R4.64+0xc0], R74 ;  /* 0x0000c04a04003986 */ /* 0x0003e2000c101514 */
[C---:B------:R-:W-:Y:S02]  /*15c90*/  ISETP.GT.AND P3, PT, R0.reuse, 0x68, P0 ;  /* 0x000000680000780c */ /* 0x040fe40000764270 */
[----:B------:R-:W-:Y:S01]  /*15ca0*/  F2FP.F16.F32.PACK_AB R77, RZ, R77 ;  /* 0x0000004dff4d723e */ /* 0x000fe200000000ff */
[----:B------:R2:W-:Y:S01]  /*15cb0*/  @P4 STG.E.U16 desc[UR20][R8.64+0xc2], R75 ;  /* 0x0000c24b08004986 */ /* 0x0005e2000c101514 */
[----:B------:R-:W-:-:S03]  /*15cc0*/  ISETP.GT.AND P4, PT, R0, 0x69, P0 ;  /* 0x000000690000780c */ /* 0x000fc60000784270 */
[----:B------:R-:W-:Y:S01]  /*15cd0*/  @P5 STG.E.U16 desc[UR20][R2.64+0xd0], R76 ;  /* 0x0000d04c02005986 */ /* 0x000fe2000c101514 */
[----:B------:R-:W-:-:S03]  /*15ce0*/  FMUL R78, R78, UR11 ;  /* 0x0000000b4e4e7c20 */ /* 0x000fc60008400000 */
[----:B------:R-:W-:Y:S01]  /*15cf0*/  @P1 STG.E.U16 desc[UR20][R2.64+0xd2], R77 ;  /* 0x0000d24d02001986 */ /* 0x000fe2000c101514 */
[----:B------:R-:W-:Y:S01]  /*15d00*/  ISETP.GT.AND P1, PT, R0, 0x70, P2 ;  /* 0x000000700000780c */ /* 0x000fe20001724270 */
[----:B------:R-:W-:Y:S01]  /*15d10*/  FMUL R79, R79, UR11 ;  /* 0x0000000b4f4f7c20 */ /* 0x000fe20008400000 */
[----:B------:R-:W-:Y:S01]  /*15d20*/  FMUL R80, R80, UR11 ;  /* 0x0000000b50507c20 */ /* 0x000fe20008400000 */
[----:B------:R-:W-:Y:S01]  /*15d30*/  F2FP.F16.F32.PACK_AB R78, RZ, R78 ;  /* 0x0000004eff4e723e */ /* 0x000fe200000000ff */
[----:B-1----:R-:W-:Y:S01]  /*15d40*/  @P3 IMAD.MOV.U32 R5, RZ, RZ, R7 ;  /* 0x000000ffff053224 */ /* 0x002fe200078e0007 */
[----:B--2---:R-:W-:Y:S02]  /*15d50*/  @P4 MOV R9, R7 ;  /* 0x0000000700094202 */ /* 0x004fe40000000f00 */
[----:B------:R-:W-:Y:S02]  /*15d60*/  F2FP.F16.F32.PACK_AB R79, RZ, R79 ;  /* 0x0000004fff4f723e */ /* 0x000fe400000000ff */
[----:B------:R-:W-:Y:S01]  /*15d70*/  F2FP.F16.F32.PACK_AB R80, RZ, R80 ;  /* 0x00000050ff50723e */ /* 0x000fe200000000ff */
[----:B------:R1:W-:Y:S01]  /*15d80*/  @P3 STG.E.U16 desc[UR20][R4.64+0xd0], R78 ;  /* 0x0000d04e04003986 */ /* 0x0003e2000c101514 */
[----:B------:R-:W-:-:S02]  /*15d90*/  ISETP.GT.AND P6, PT, R0, 0x70, P0 ;  /* 0x000000700000780c */ /* 0x000fc400007c4270 */
[C---:B------:R-:W-:Y:S01]  /*15da0*/  ISETP.GT.AND P5, PT, R0.reuse, 0x71, P0 ;  /* 0x000000710000780c */ /* 0x040fe200007a4270 */
        /* <DEDUP_REMOVED lines=9> */
[----:B------:R-:W-:Y:S01]  /*15e40*/  FMUL R84, R84, UR11 ;  /* 0x0000000b54547c20 */ /* 0x000fe20008400000 */
[----:B------:R-:W-:Y:S01]  /*15e50*/  ISETP.GT.AND P0, PT, R0, 0x79, P0 ;  /* 0x000000790000780c */ /* 0x000fe20000704270 */
[----:B------:R-:W-:Y:S01]  /*15e60*/  FMUL R85, R85, UR11 ;  /* 0x0000000b55557c20 */ /* 0x000fe20008400000 */
[----:B------:R-:W-:Y:S01]  /*15e70*/  FMUL R86, R86, UR11 ;  /* 0x0000000b56567c20 */ /* 0x000fe20008400000 */
[----:B------:R-:W-:Y:S01]  /*15e80*/  F2FP.F16.F32.PACK_AB R81, RZ, R81 ;  /* 0x00000051ff51723e */ /* 0x000fe200000000ff */
[--C-:B-1----:R-:W-:Y:S01]  /*15e90*/  @P6 IMAD.MOV.U32 R5, RZ, RZ, R7.reuse ;  /* 0x000000ffff056224 */ /* 0x102fe200078e0007 */
[----:B------:R-:W-:Y:S01]  /*15ea0*/  F2FP.F16.F32.PACK_AB R82, RZ, R82 ;  /* 0x00000052ff52723e */ /* 0x000fe200000000ff */
[----:B--2---:R-:W-:Y:S01]  /*15eb0*/  @P5 IMAD.MOV.U32 R9, RZ, RZ, R7 ;  /* 0x000000ffff095224 */ /* 0x004fe200078e0007 */
[----:B------:R-:W-:Y:S01]  /*15ec0*/  F2FP.F16.F32.PACK_AB R83, RZ, R83 ;  /* 0x00000053ff53723e */ /* 0x000fe200000000ff */
[----:B------:R-:W-:Y:S01]  /*15ed0*/  @P3 IMAD.MOV.U32 R11, RZ, RZ, R3 ;  /* 0x000000ffff0b3224 */ /* 0x000fe200078e0003 */
[----:B------:R-:W-:Y:S01]  /*15ee0*/  @P3 MOV R10, R2 ;  /* 0x00000002000a3202 */ /* 0x000fe20000000f00 */
[----:B------:R-:W-:Y:S01]  /*15ef0*/  @P2 IMAD.MOV.U32 R12, RZ, RZ, R2 ;  /* 0x000000ffff0c2224 */ /* 0x000fe200078e0002 */
[----:B------:R-:W-:Y:S01]  /*15f00*/  F2FP.F16.F32.PACK_AB R84, RZ, R84 ;  /* 0x00000054ff54723e */ /* 0x000fe200000000ff */
[----:B------:R-:W-:Y:S01]  /*15f10*/  VIADD R14, R2, UR9 ;  /* 0x00000009020e7c36 */ /* 0x000fe20008000000 */
[----:B------:R-:W-:Y:S01]  /*15f20*/  @P2 MOV R13, R3 ;  /* 0x00000003000d2202 */ /* 0x000fe20000000f00 */
[----:B------:R3:W-:Y:S01]  /*15f30*/  @P1 STG.E.U16 desc[UR20][R2.64+0xe2], R81 ;  /* 0x0000e25102001986 */ /* 0x0007e2000c101514 */
[----:B------:R-:W-:-:S02]  /*15f40*/  F2FP.F16.F32.PACK_AB R85, RZ, R85 ;  /* 0x00000055ff55723e */ /* 0x000fc400000000ff */
[----:B------:R-:W-:Y:S01]  /*15f50*/  F2FP.F16.F32.PACK_AB R86, RZ, R86 ;  /* 0x00000056ff56723e */ /* 0x000fe200000000ff */
[----:B------:R3:W-:Y:S01]  /*15f60*/  @P6 STG.E.U16 desc[UR20][R4.64+0xe0], R82 ;  /* 0x0000e05204006986 */ /* 0x0007e2000c101514 */
[----:B------:R-:W-:-:S03]  /*15f70*/  @P4 MOV R15, R7 ;  /* 0x00000007000f4202 */ /* 0x000fc60000000f00 */
[----:B------:R3:W-:Y:S01]  /*15f80*/  @P5 STG.E.U16 desc[UR20][R8.64+0xe2], R83 ;  /* 0x0000e25308005986 */ /* 0x0007e2000c101514 */
[----:B------:R-:W-:-:S03]  /*15f90*/  VIADD R16, R2, UR9 ;  /* 0x0000000902107c36 */ /* 0x000fc60008000000 */
[----:B------:R3:W-:Y:S04]  /*15fa0*/  @P3 STG.E.U16 desc[UR20][R10.64+0xf0], R84 ;  /* 0x0000f0540a003986 */ /* 0x0007e8000c101514 */
[----:B------:R3:W-:Y:S01]  /*15fb0*/  @P2 STG.E.U16 desc[UR20][R12.64+0xf2], R85 ;  /* 0x0000f2550c002986 */ /* 0x0007e2000c101514 */
[----:B------:R-:W-:-:S03]  /*15fc0*/  FMUL R87, R87, UR11 ;  /* 0x0000000b57577c20 */ /* 0x000fc60008400000 */
[----:B------:R3:W-:Y:S01]  /*15fd0*/  @P4 STG.E.U16 desc[UR20][R14.64+0xf0], R86 ;  /* 0x0000f0560e004986 */ /* 0x0007e2000c101514 */
[----:B------:R-:W-:Y:S05]  /*15fe0*/  @!P0 EXIT ;  /* 0x000000000000894d */ /* 0x000fea0003800000 */
[----:B------:R-:W-:Y:S01]  /*15ff0*/  F2FP.F16.F32.PACK_AB R87, RZ, R87 ;  /* 0x00000057ff57723e */ /* 0x000fe200000000ff */
[----:B------:R-:W-:-:S05]  /*16000*/  IMAD.MOV.U32 R17, RZ, RZ, R7 ;  /* 0x000000ffff117224 */ /* 0x000fca00078e0007 */
[----:B------:R-:W-:Y:S01]  /*16010*/  STG.E.U16 desc[UR20][R16.64+0xf2], R87 ;  /* 0x0000f25710007986 */ /* 0x000fe2000c101514 */
[----:B------:R-:W-:Y:S05]  /*16020*/  EXIT ;  /* 0x000000000000794d */ /* 0x000fea0003800000 */
.L_x_9:
[----:B------:R-:W-:-:S13]  /*16030*/  ISETP.NE.AND P0, PT, RZ, UR7, PT ;  /* 0x00000007ff007c0c */ /* 0x000fda000bf05270 */
[----:B------:R-:W-:Y:S05]  /*16040*/  @P0 EXIT ;  /* 0x000000000000094d */ /* 0x000fea0003800000 */
[----:B------:R-:W-:-:S13]  /*16050*/  ELECT P0, URZ, PT ;  /* 0x00000000003f782f */ /* 0x000fda0003800000 */
[----:B------:R-:W-:Y:S05]  /*16060*/  @!P0 BRA `(.L_x_524) ;  /* 0x0000000400cc8947 */ /* 0x000fea0003800000 */
[----:B------:R-:W-:Y:S01]  /*16070*/  UISETP.GE.AND UP0, UPT, UR5, 0x1, UPT ;  /* 0x000000010500788c */ /* 0x000fe2000bf06270 */
[----:B------:R-:W-:-:S04]  /*16080*/  SHF.R.S32.HI R3, RZ, 0x1f, R4 ;  /* 0x0000001fff037819 */ /* 0x000fc80000011404 */
[----:B------:R-:W-:Y:S02]  /*16090*/  LEA.HI R3, R3, R4, RZ, 0x7 ;  /* 0x0000000403037211 */ /* 0x000fe400078f38ff */
[----:B------:R-:W-:-:S13]  /*160a0*/  PLOP3.LUT P0, PT, PT, PT, UP0, 0x80, 0x0 ;  /* 0x000000000000781c */ /* 0x000fda0003f0f008 */
[----:B------:R-:W-:Y:S05]  /*160b0*/  @!P0 BRA `(.L_x_524) ;  /* 0x0000000400b88947 */ /* 0x000fea0003800000 */
[----:B------:R-:W0:Y:S01]  /*160c0*/  S2R R0, SR_CTAID.X ;  /* 0x0000000000007919 */ /* 0x000e220000002500 */
[----:B------:R-:W-:Y:S01]  /*160d0*/  LOP3.LUT R3, R3, 0xffffff80, RZ, 0xc0, !PT ;  /* 0xffffff8003037812 */ /* 0x000fe200078ec0ff */
[----:B------:R-:W-:Y:S01]  /*160e0*/  UIMAD UR7, UR26, UR27, URZ ;  /* 0x0000001b1a0772a4 */ /* 0x000fe2000f8e023f */
[C---:B------:R-:W-:Y:S01]  /*160f0*/  LOP3.LUT P0, RZ, R4.reuse, 0x1f, RZ, 0xc0, !PT ;  /* 0x0000001f04ff7812 */ /* 0x040fe2000780c0ff */
[----:B------:R-:W1:Y:S01]  /*16100*/  S2R R8, SR_CTAID.Y ;  /* 0x0000000000087919 */ /* 0x000e620000002600 */
[----:B------:R-:W-:Y:S01]  /*16110*/  ULDC UR8, c[0x0][0x384] ;  /* 0x0000e10000087ab9 */ /* 0x000fe20000000800 */
[----:B------:R-:W-:Y:S01]  /*16120*/  IMAD.IADD R3, R4, 0x1, -R3 ;  /* 0x0000000104037824 */ /* 0x000fe200078e0a03 */
[----:B------:R-:W-:Y:S01]  /*16130*/  UIMAD UR7, UR4, UR7, 0x1 ;  /* 0x00000001040774a4 */ /* 0x000fe2000f8e0207 */
[----:B------:R-:W-:Y:S01]  /*16140*/  MOV R9, UR6 ;  /* 0x0000000600097c02 */ /* 0x000fe20008000f00 */
[----:B------:R-:W-:Y:S01]  /*16150*/  ULDC UR9, c[0x0][0x388] ;  /* 0x0000e20000097ab9 */ /* 0x000fe20000000800 */
[----:B------:R-:W-:-:S02]  /*16160*/  MOV R4, 0x1 ;  /* 0x0000000100047802 */ /* 0x000fc40000000f00 */
[----:B------:R-:W-:Y:S02]  /*16170*/  CS2R R6, SRZ ;  /* 0x0000000000067805 */ /* 0x000fe4000001ff00 */
[C---:B------:R-:W-:Y:S01]  /*16180*/  ISETP.NE.AND P1, PT, R3.reuse, RZ, PT ;  /* 0x000000ff0300720c */ /* 0x040fe20003f25270 */
[----:B------:R-:W-:Y:S01]  /*16190*/  IMAD.MOV.U32 R5, RZ, RZ, RZ ;  /* 0x000000ffff057224 */ /* 0x000fe200078e00ff */
[----:B------:R-:W-:Y:S01]  /*161a0*/  ISETP.NE.OR P0, PT, R3, RZ, !P0 ;  /* 0x000000ff0300720c */ /* 0x000fe20004705670 */
[----:B------:R-:W-:Y:S01]  /*161b0*/  IMAD.MOV.U32 R3, RZ, RZ, RZ ;  /* 0x000000ffff037224 */ /* 0x000fe200078e00ff */
[----:B------:R-:W-:Y:S01]  /*161c0*/  MOV R19, UR7 ;  /* 0x0000000700137c02 */ /* 0x000fe20008000f00 */
[----:B0-----:R-:W-:Y:S01]  /*161d0*/  IMAD.SHL.U32 R11, R0, 0x100, RZ ;  /* 0x00000100000b7824 */ /* 0x001fe200078e00ff */
[----:B------:R-:W-:-:S03]  /*161e0*/  LOP3.LUT R0, R9, 0x2, RZ, 0xfc, !PT ;  /* 0x0000000209007812 */ /* 0x000fc600078efcff */
[----:B------:R-:W-:-:S04]  /*161f0*/  IMAD.HI.U32 R2, R11, UR8, RZ ;  /* 0x000000080b027c27 */ /* 0x000fc8000f8e00ff */
[----:B-1----:R-:W-:Y:S01]  /*16200*/  IMAD.SHL.U32 R16, R8, 0x80, RZ ;  /* 0x0000008008107824 */ /* 0x002fe200078e00ff */
[----:B------:R-:W-:-:S07]  /*16210*/  SHF.R.U32.HI R2, RZ, UR9, R2 ;  /* 0x00000009ff027c19 */ /* 0x000fce0008011602 */
.L_x_528:
[----:B------:R-:W0:Y:S01]  /*16220*/  S2R R9, SR_CgaCtaId ;  /* 0x0000000000097919 */ /* 0x000e220000008800 */
[----:B------:R-:W-:-:S04]  /*16230*/  MOV R8, 0x400 ;  /* 0x0000040000087802 */ /* 0x000fc80000000f00 */
[----:B0-----:R-:W-:Y:S02]  /*16240*/  LEA R18, R9, R8, 0x18 ;  /* 0x0000000809127211 */ /* 0x001fe400078ec0ff */
[----:B------:R-:W-:-:S03]  /*16250*/  SHF.L.U32 R8, R4, 0x1f, RZ ;  /* 0x0000001f04087819 */ /* 0x000fc600000006ff */
[----:B------:R-:W-:-:S07]  /*16260*/  IMAD R9, R3, 0x8, R18 ;  /* 0x0000000803097824 */ /* 0x000fce00078e0212 */
.L_x_525:
[----:B0-----:R0:W1:Y:S02]  /*16270*/  SYNCS.PHASECHK.TRANS64.TRYWAIT P2, [R9+URZ+0x30020], R8 ;  /* 0x03002008090075a7 */ /* 0x001064000804017f */
[----:B-1----:R-:W-:Y:S05]  /*16280*/  @!P2 NANOSLEEP.SYNCS 0x989680 ;  /* 0x009896800000a95d */ /* 0x002fea0003900000 */
[----:B------:R-:W1:Y:S02]  /*16290*/  @!P2 SYNCS.PHASECHK.TRANS64 P2, [R9+URZ+0x30020], R8 ;  /* 0x030020080900a5a7 */ /* 0x000e64000804007f */
[----:B-1----:R-:W-:Y:S05]  /*162a0*/  @!P2 BRA `(.L_x_525) ;  /* 0xfffffffc00f0a947 */ /* 0x002fea000383ffff */
[----:B0-----:R-:W0:Y:S02]  /*162b0*/  @!P1 LDC R8, c[0x0][0x500] ;  /* 0x00014000ff089b82 */ /* 0x001e240000000800 */
[----:B0-----:R0:W-:Y:S02]  /*162c0*/  @!P1 SYNCS.ARRIVE.TRANS64 RZ, [R9+URZ+0x30000], R8 ;  /* 0x0300000809ff99a7 */ /* 0x0011e4000800003f */
[----:B0-----:R-:W-:-:S04]  /*162d0*/  PRMT R8, R0, 0x9910, RZ ;  /* 0x0000991000087816 */ /* 0x001fc800000000ff */
[----:B------:R-:W-:-:S13]  /*162e0*/  ISETP.NE.AND P2, PT, R8, 0x2, PT ;  /* 0x000000020800780c */ /* 0x000fda0003f45270 */
[----:B------:R-:W-:Y:S05]  /*162f0*/  @P2 BRA `(.L_x_526) ;  /* 0x0000000000042947 */ /* 0x000fea0003800000 */
[----:B------:R-:W-:Y:S01]  /*16300*/  BPT.TRAP 0x1 ;  /* 0x000000040000795c */ /* 0x000fe20000300000 */
.L_x_526:
[----:B------:R-:W-:Y:S05]  /*16310*/  @P0 BRA `(.L_x_527) ;  /* 0x0000000000040947 */ /* 0x000fea0003800000 */
[----:B------:R-:W-:Y:S01]  /*16320*/  BPT.TRAP 0x1 ;  /* 0x000000040000795c */ /* 0x000fe20000300000 */
.L_x_527:
[----:B------:R-:W0:Y:S01]  /*16330*/  LDC R10, c[0x0][0x380] ;  /* 0x0000e000ff0a7b82 */ /* 0x000e220000000800 */
[----:B------:R-:W-:Y:S01]  /*16340*/  R2UR UR7, R2 ;  /* 0x00000000020772ca */ /* 0x000fe200000e0000 */
[----:B------:R-:W-:Y:S01]  /*16350*/  ULDC UR20, c[0x0][0x38c] ;  /* 0x0000e30000147ab9 */ /* 0x000fe20000000800 */
[----:B------:R-:W-:Y:S01]  /*16360*/  R2UR UR17, R9 ;  /* 0x00000000091172ca */ /* 0x000fe200000e0000 */
[----:B------:R-:W-:Y:S01]  /*16370*/  UISETP.NE.AND UP0, UPT, UR20, 0x1, UPT ;  /* 0x000000011400788c */ /* 0x000fe2000bf05270 */
[C---:B------:R-:W-:Y:S01]  /*16380*/  VIADD R9, R7.reuse, 0x1 ;  /* 0x0000000107097836 */ /* 0x040fe20000000000 */
[----:B------:R-:W-:Y:S01]  /*16390*/  R2UR UR18, R7 ;  /* 0x00000000071272ca */ /* 0x000fe200000e0000 */
[----:B------:R-:W-:Y:S01]  /*163a0*/  VIADD R19, R19, 0xffffffff ;  /* 0xffffffff13137836 */ /* 0x000fe20000000000 */
[----:B------:R-:W1:Y:S01]  /*163b0*/  LDC.64 R12, c[0x0][0x3b8] ;  /* 0x0000ee00ff0c7b82 */ /* 0x000e620000000a00 */
[----:B------:R-:W-:Y:S01]  /*163c0*/  R2UR UR15, R18 ;  /* 0x00000000120f72ca */ /* 0x000fe200000e0000 */
[----:B------:R-:W-:Y:S01]  /*163d0*/  ULDC.64 UR30, c[0x0][0x198] ;  /* 0x00006600001e7ab9 */ /* 0x000fe20000000a00 */
[----:B------:R-:W-:Y:S01]  /*163e0*/  R2UR UR16, R3 ;  /* 0x00000000031072ca */ /* 0x000fe200000e0000 */
[----:B------:R-:W-:Y:S01]  /*163f0*/  UIADD3 UR14, UP1, UR30, 0xf0, URZ ;  /* 0x000000f01e0e7890 */ /* 0x000fe2000ff3e03f */
[----:B------:R-:W-:Y:S01]  /*16400*/  ISETP.GT.AND P5, PT, R19, 0x1, PT ;  /* 0x000000011300780c */ /* 0x000fe20003fa4270 */
[----:B------:R-:W-:-:S02]  /*16410*/  UIADD3 UR30, UP2, UR30, 0x1f0, URZ ;  /* 0x000001f01e1e7890 */ /* 0x000fc4000ff5e03f */
[----:B------:R-:W1:Y:S01]  /*16420*/  LDC.64 R14, c[0x0][0x3d8] ;  /* 0x0000f600ff0e7b82 */ /* 0x000e620000000a00 */
[----:B------:R-:W-:Y:S01]  /*16430*/  @UP0 ULDC.64 UR12, c[0x0][0x390] ;  /* 0x0000e400000c0ab9 */ /* 0x000fe20000000a00 */
[----:B------:R-:W-:Y:S01]  /*16440*/  ULDC.64 UR8, c[0x0][0x3b0] ;  /* 0x0000ec0000087ab9 */ /* 0x000fe20000000a00 */
[----:B------:R-:W-:Y:S01]  /*16450*/  ULDC.64 UR22, c[0x0][0x3d0] ;  /* 0x0000f40000167ab9 */ /* 0x000fe20000000a00 */
[----:B------:R-:W-:Y:S02]  /*16460*/  USHF.L.U32 UR18, UR18, 0x6, URZ ;  /* 0x0000000612127899 */ /* 0x000fe4000800063f */
[----:B------:R-:W-:Y:S01]  /*16470*/  UIADD3 UR17, UR17, 0x30000, URZ ;  /* 0x0003000011117890 */ /* 0x000fe2000fffe03f */
[----:B0-----:R-:W-:Y:S01]  /*16480*/  ISETP.NE.AND P2, PT, R10, 0x1, PT ;  /* 0x000000010a00780c */ /* 0x001fe20003f45270 */
[----:B------:R-:W0:Y:S01]  /*16490*/  LDC R17, c[0x0][0x3c8] ;  /* 0x0000f200ff117b82 */ /* 0x000e220000000800 */
[----:B------:R-:W-:Y:S02]  /*164a0*/  ULEA UR16, UR16, UR15, 0xf ;  /* 0x0000000f10107291 */ /* 0x000fe4000f8e783f */
[----:B------:R-:W-:-:S02]  /*164b0*/  UIADD3.X UR15, URZ, UR31, URZ, UP1, !UPT ;  /* 0x0000001f3f0f7290 */ /* 0x000fc40008ffe43f */
[----:B------:R-:W-:Y:S01]  /*164c0*/  UIADD3.X UR31, URZ, UR31, URZ, UP2, !UPT ;  /* 0x0000001f3f1f7290 */ /* 0x000fe200097fe43f */
[----:B------:R-:W-:Y:S01]  /*164d0*/  UMOV UR28, 0x0 ;  /* 0x00000000001c7882 */ /* 0x000fe20000000000 */
[----:B------:R-:W-:-:S05]  /*164e0*/  UMOV UR29, 0x10000000 ;  /* 0x10000000001d7882 */ /* 0x000fca0000000000 */
[----:B------:R-:W-:Y:S01]  /*164f0*/  @P2 IMAD.U32 R8, RZ, RZ, UR7 ;  /* 0x00000007ff082e24 */ /* 0x000fe2000f8e00ff */
[----:B------:R-:W-:Y:S01]  /*16500*/  R2UR UR7, R11 ;  /* 0x000000000b0772ca */ /* 0x000fe200000e0000 */
[----:B-1----:R-:W-:-:S03]  /*16510*/  IMAD R7, R6, R13, R15 ;  /* 0x0000000d06077224 */ /* 0x002fc600078e020f */
[----:B------:R-:W-:Y:S02]  /*16520*/  @P2 R2UR UR7, R8 ;  /* 0x00000000080722ca */ /* 0x000fe400000e0000 */
[C---:B------:R-:W-:Y:S01]  /*16530*/  LEA R8, R3.reuse, R18, 0xe ;  /* 0x0000001203087211 */ /* 0x040fe200078e70ff */
[----:B------:R-:W-:Y:S01]  /*16540*/  VIADD R3, R3, 0x1 ;  /* 0x0000000103037836 */ /* 0x000fe20000000000 */
[----:B------:R-:W-:Y:S02]  /*16550*/  ISETP.NE.AND P2, PT, R9, UR4, PT ;  /* 0x0000000409007c0c */ /* 0x000fe4000bf45270 */
[----:B------:R-:W-:Y:S01]  /*16560*/  R2UR UR24, R8 ;  /* 0x00000000081872ca */ /* 0x000fe200000e0000 */
[----:B------:R-:W-:Y:S01]  /*16570*/  IMAD R8, R5, R12, R14 ;  /* 0x0000000c05087224 */ /* 0x000fe200078e020e */
[----:B------:R-:W-:-:S04]  /*16580*/  ISETP.NE.AND P4, PT, R3, 0x4, PT ;  /* 0x000000040300780c */ /* 0x000fc80003f85270 */
[----:B------:R-:W-:Y:S01]  /*16590*/  PRMT R7, R8, 0x40, R7 ;  /* 0x0000004008077816 */ /* 0x000fe20000000007 */
[----:B------:R-:W-:Y:S01]  /*165a0*/  UIADD3 UR10, -UR7, URZ, URZ ;  /* 0x0000003f070a7290 */ /* 0x000fe2000fffe13f */
[----:B------:R-:W-:Y:S01]  /*165b0*/  VIADD R8, R5, 0x1 ;  /* 0x0000000105087836 */ /* 0x000fe20000000000 */
[----:B------:R-:W-:Y:S01]  /*165c0*/  UMOV UR21, UR7 ;  /* 0x0000000700157c82 */ /* 0x000fe20008000000 */
[----:B------:R-:W-:Y:S02]  /*165d0*/  R2UR UR25, R7 ;  /* 0x00000000071972ca */ /* 0x000fe400000e0000 */
[C---:B------:R-:W-:Y:S01]  /*165e0*/  @P2 IADD3 R8, R5.reuse, RZ, RZ ;  /* 0x000000ff05082210 */ /* 0x040fe20007ffe0ff */
[----:B------:R-:W-:Y:S01]  /*165f0*/  IMAD R10, R10, UR10, R11 ;  /* 0x0000000a0a0a7c24 */ /* 0x000fe2000f8e020b */
[----:B------:R-:W-:Y:S01]  /*16600*/  UIMAD.WIDE.U32 UR10, UR7, UR12, URZ ;  /* 0x0000000c070a72a5 */ /* 0x000fe2000f8e003f */
[----:B------:R-:W-:Y:S02]  /*16610*/  R2UR UR12, R5 ;  /* 0x00000000050c72ca */ /* 0x000fe400000e0000 */
[----:B0-----:R-:W-:Y:S01]  /*16620*/  ISETP.NE.AND P3, PT, R8, R17, PT ;  /* 0x000000110800720c */ /* 0x001fe20003f65270 */
[----:B------:R-:W-:Y:S01]  /*16630*/  @UP0 USHF.R.U32.HI UR21, URZ, UR13, UR11 ;  /* 0x0000000d3f150299 */ /* 0x000fe2000801160b */
[----:B------:R-:W-:-:S02]  /*16640*/  R2UR UR19, R10 ;  /* 0x000000000a1372ca */ /* 0x000fc400000e0000 */
[----:B------:R-:W-:Y:S01]  /*16650*/  R2UR UR11, R16 ;  /* 0x00000000100b72ca */ /* 0x000fe200000e0000 */
[----:B------:R-:W-:Y:S01]  /*16660*/  UIADD3 UR10, -UR21, URZ, URZ ;  /* 0x0000003f150a7290 */ /* 0x000fe2000fffe13f */
[C---:B------:R-:W-:Y:S02]  /*16670*/  R2UR UR13, R6.reuse ;  /* 0x00000000060d72ca */ /* 0x040fe400000e0000 */
[----:B------:R-:W-:Y:S01]  /*16680*/  SEL R5, RZ, 0x1, P4 ;  /* 0x00000001ff057807 */ /* 0x000fe20002000000 */
[----:B------:R-:W-:Y:S01]  /*16690*/  UIMAD UR20, UR20, UR10, UR7 ;  /* 0x0000000a141472a4 */ /* 0x000fe2000f8e0207 */
[----:B------:R-:W-:Y:S01]  /*166a0*/  IADD3 R10, R6, 0x1, RZ ;  /* 0x00000001060a7810 */ /* 0x000fe20007ffe0ff */
[----:B------:R-:W-:Y:S01]  /*166b0*/  UPRMT UR7, UR25, 0x5410, URZ ;  /* 0x0000541019077896 */ /* 0x000fe2000800003f */
[----:B------:R-:W-:Y:S01]  /*166c0*/  LOP3.LUT R4, R4, R5, RZ, 0x3c, !PT ;  /* 0x0000000504047212 */ /* 0x000fe200078e3cff */
[----:B------:R-:W-:Y:S01]  /*166d0*/  UIMAD UR20, UR20, UR9, UR23 ;  /* 0x00000009141472a4 */ /* 0x000fe2000f8e0217 */
[----:B------:R-:W-:Y:S01]  /*166e0*/  @P3 IMAD.MOV R10, RZ, RZ, R6 ;  /* 0x000000ffff0a3224 */ /* 0x000fe200078e0206 */
[----:B------:R-:W-:Y:S01]  /*166f0*/  UIMAD UR19, UR19, UR8, UR22 ;  /* 0x00000008131372a4 */ /* 0x000fe2000f8e0216 */
[----:B------:R-:W-:Y:S01]  /*16700*/  SEL R7, R9, RZ, P2 ;  /* 0x000000ff09077207 */ /* 0x000fe20001000000 */
[----:B------:R-:W-:Y:S01]  /*16710*/  UIADD3 UR8, UR24, 0x20000, URZ ;  /* 0x0002000018087890 */ /* 0x000fe2000fffe03f */
[----:B------:R-:W-:Y:S01]  /*16720*/  SEL R3, R3, RZ, P4 ;  /* 0x000000ff03037207 */ /* 0x000fe20002000000 */
[----:B------:R-:W-:Y:S01]  /*16730*/  UMOV UR9, UR17 ;  /* 0x0000001100097c82 */ /* 0x000fe20008000000 */
[----:B------:R-:W-:Y:S01]  /*16740*/  UMOV UR10, UR18 ;  /* 0x00000012000a7c82 */ /* 0x000fe20008000000 */
[----:B------:R-:W-:Y:S01]  /*16750*/  SEL R5, R8, RZ, P3 ;  /* 0x000000ff08057207 */ /* 0x000fe20001800000 */
[----:B------:R-:W-:-:S02]  /*16760*/  IMAD.MOV.U32 R6, RZ, RZ, R10 ;  /* 0x000000ffff067224 */ /* 0x000fc400078e000a */
[----:B------:R0:W-:Y:S02]  /*16770*/  UTMALDG.4D.IM2COL [UR16], [UR14], UR7 ;  /* 0x000000100e0073b4 */ /* 0x0001e40008058007 */
[----:B------:R0:W-:Y:S02]  /*16780*/  UTMALDG.4D [UR8], [UR30], desc[UR28] ;  /* 0x00001c081e0075b4 */ /* 0x0001e40008019000 */
[----:B0-----:R-:W-:Y:S05]  /*16790*/  @P5 BRA `(.L_x_528) ;  /* 0xfffffff800a05947 */ /* 0x001fea000383ffff */
.L_x_524:
[----:B------:R-:W-:Y:S05]  /*167a0*/  WARPSYNC.ALL ;  /* 0x0000000000007948 */ /* 0x000fea0003800000 */
[----:B------:R-:W-:-:S13]  /*167b0*/  ELECT P0, URZ, PT ;  /* 0x00000000003f782f */ /* 0x000fda0003800000 */
[----:B------:R-:W-:Y:S05]  /*167c0*/  @!P0 EXIT ;  /* 0x000000000000894d */ /* 0x000fea0003800000 */
[----:B------:R-:W-:-:S04]  /*167d0*/  ULOP3.LUT UR6, UR6, 0x2, URZ, 0xfc, !UPT ;  /* 0x0000000206067892 */ /* 0x000fc8000f8efc3f */
[----:B------:R-:W-:-:S06]  /*167e0*/  UISETP.NE.AND UP0, UPT, UR6, 0x3, UPT ;  /* 0x000000030600788c */ /* 0x000fcc000bf05270 */
[----:B------:R-:W-:-:S13]  /*167f0*/  PLOP3.LUT P0, PT, PT, PT, UP0, 0x80, 0x0 ;  /* 0x000000000000781c */ /* 0x000fda0003f0f008 */
[----:B------:R-:W-:Y:S05]  /*16800*/  @!P0 BRA `(.L_x_529) ;  /* 0x0000000000048947 */ /* 0x000fea0003800000 */
[----:B------:R-:W-:Y:S01]  /*16810*/  BPT.TRAP 0x1 ;  /* 0x000000040000795c */ /* 0x000fe20000300000 */
.L_x_529:
[----:B------:R-:W0:Y:S01]  /*16820*/  S2UR UR7, SR_CgaCtaId ;  /* 0x00000000000779c3 */ /* 0x000e220000008800 */
[----:B------:R-:W-:Y:S01]  /*16830*/  ULOP3.LUT UP0, URZ, UR5, 0x4, URZ, 0xc0, !UPT ;  /* 0x00000004053f7892 */ /* 0x000fe2000f80c03f */
[----:B------:R-:W-:Y:S01]  /*16840*/  UMOV UR6, 0x400 ;  /* 0x0000040000067882 */ /* 0x000fe20000000000 */
[----:B------:R-:W-:Y:S02]  /*16850*/  USHF.L.U32 UR4, UR5, 0x3, URZ ;  /* 0x0000000305047899 */ /* 0x000fe4000800063f */
[----:B------:R-:W-:Y:S02]  /*16860*/  USEL UR8, URZ, 0x1, UP0 ;  /* 0x000000013f087887 */ /* 0x000fe40008000000 */
[----:B------:R-:W-:-:S04]  /*16870*/  ULOP3.LUT UR5, UR5, 0x3, URZ, 0xc0, !UPT ;  /* 0x0000000305057892 */ /* 0x000fc8000f8ec03f */
[----:B------:R-:W-:-:S04]  /*16880*/  MOV R0, UR8 ;  /* 0x0000000800007c02 */ /* 0x000fc80008000f00 */
[----:B------:R-:W-:Y:S01]  /*16890*/  SHF.L.U32 R0, R0, 0x1f, RZ ;  /* 0x0000001f00007819 */ /* 0x000fe200000006ff */
[----:B0-----:R-:W-:Y:S02]  /*168a0*/  ULEA UR7, UR7, UR6, 0x18 ;  /* 0x0000000607077291 */ /* 0x001fe4000f8ec03f */
[----:B------:R-:W-:Y:S02]  /*168b0*/  ULOP3.LUT UR6, UR4, 0x18, URZ, 0xc0, !UPT ;  /* 0x0000001804067892 */ /* 0x000fe4000f8ec03f */
[----:B------:R-:W-:-:S04]  /*168c0*/  UIADD3 UR4, UR7, 0x30020, URZ ;  /* 0x0003002007047890 */ /* 0x000fc8000fffe03f */
[----:B------:R-:W-:-:S12]  /*168d0*/  UIADD3 UR6, UR4, UR6, URZ ;  /* 0x0000000604067290 */ /* 0x000fd8000fffe03f */
.L_x_530:
[----:B0-----:R-:W-:-:S04]  /*168e0*/  IMAD.U32 R3, RZ, RZ, UR6 ;  /* 0x00000006ff037e24 */ /* 0x001fc8000f8e00ff */
[----:B------:R0:W1:Y:S03]  /*168f0*/  SYNCS.PHASECHK.TRANS64.TRYWAIT P0, [R3+URZ], R0 ;  /* 0x00000000030075a7 */ /* 0x000066000800017f */
[----:B-1----:R-:W-:Y:S05]  /*16900*/  @!P0 NANOSLEEP.SYNCS 0x989680 ;  /* 0x009896800000895d */ /* 0x002fea0003900000 */
[----:B------:R-:W1:Y:S02]  /*16910*/  @!P0 SYNCS.PHASECHK.TRANS64 P0, [R3+URZ], R0 ;  /* 0x00000000030085a7 */ /* 0x000e64000800007f */
[----:B-1----:R-:W-:Y:S05]  /*16920*/  @!P0 BRA `(.L_x_530) ;  /* 0xfffffffc00ec8947 */ /* 0x002fea000383ffff */
[----:B------:R-:W-:-:S04]  /*16930*/  UIADD3 UR5, UR5, 0x1, URZ ;  /* 0x0000000105057890 */ /* 0x000fc8000fffe03f */
[----:B------:R-:W-:Y:S02]  /*16940*/  UISETP.EQ.XOR UP0, UPT, UR5, 0x4, !UP0 ;  /* 0x000000040500788c */ /* 0x000fe4000c702a70 */
[----:B------:R-:W-:Y:S02]  /*16950*/  UISETP.NE.AND UP1, UPT, UR5, 0x4, UPT ;  /* 0x000000040500788c */ /* 0x000fe4000bf25270 */
[----:B------:R-:W-:Y:S02]  /*16960*/  USEL UR6, URZ, 0x1, !UP0 ;  /* 0x000000013f067887 */ /* 0x000fe4000c000000 */
[----:B------:R-:W-:-:S04]  /*16970*/  USEL UR5, UR5, URZ, UP1 ;  /* 0x0000003f05057287 */ /* 0x000fc80008800000 */
[----:B0-----:R-:W-:Y:S01]  /*16980*/  IMAD.U32 R0, RZ, RZ, UR6 ;  /* 0x00000006ff007e24 */ /* 0x001fe2000f8e00ff */
[----:B------:R-:W-:-:S04]  /*16990*/  ULEA UR7, UR5, UR4, 0x3 ;  /* 0x0000000405077291 */ /* 0x000fc8000f8e183f */
[----:B------:R-:W-:-:S08]  /*169a0*/  SHF.L.U32 R0, R0, 0x1f, RZ ;  /* 0x0000001f00007819 */ /* 0x000fd000000006ff */
.L_x_531:
[----:B0-----:R-:W-:-:S04]  /*169b0*/  MOV R3, UR7 ;  /* 0x0000000700037c02 */ /* 0x001fc80008000f00 */
[----:B------:R0:W1:Y:S03]  /*169c0*/  SYNCS.PHASECHK.TRANS64.TRYWAIT P0, [R3+URZ], R0 ;  /* 0x00000000030075a7 */ /* 0x000066000800017f */
[----:B-1----:R-:W-:Y:S05]  /*169d0*/  @!P0 NANOSLEEP.SYNCS 0x989680 ;  /* 0x009896800000895d */ /* 0x002fea0003900000 */
[----:B------:R-:W1:Y:S02]  /*169e0*/  @!P0 SYNCS.PHASECHK.TRANS64 P0, [R3+URZ], R0 ;  /* 0x00000000030085a7 */ /* 0x000e64000800007f */
[----:B-1----:R-:W-:Y:S05]  /*169f0*/  @!P0 BRA `(.L_x_531) ;  /* 0xfffffffc00ec8947 */ /* 0x002fea000383ffff */
[----:B------:R-:W-:-:S04]  /*16a00*/  UIADD3 UR5, UR5, 0x1, URZ ;  /* 0x0000000105057890 */ /* 0x000fc8000fffe03f */
[----:B------:R-:W-:Y:S02]  /*16a10*/  UISETP.EQ.XOR UP0, UPT, UR5, 0x4, UP0 ;  /* 0x000000040500788c */ /* 0x000fe40008702a70 */
[----:B------:R-:W-:Y:S02]  /*16a20*/  UISETP.NE.AND UP1, UPT, UR5, 0x4, UPT ;  /* 0x000000040500788c */ /* 0x000fe4000bf25270 */
[----:B------:R-:W-:Y:S02]  /*16a30*/  USEL UR6, URZ, 0x1, !UP0 ;  /* 0x000000013f067887 */ /* 0x000fe4000c000000 */
[----:B------:R-:W-:-:S04]  /*16a40*/  USEL UR5, UR5, URZ, UP1 ;  /* 0x0000003f05057287 */ /* 0x000fc80008800000 */
[----:B0-----:R-:W-:Y:S01]  /*16a50*/  IMAD.U32 R0, RZ, RZ, UR6 ;  /* 0x00000006ff007e24 */ /* 0x001fe2000f8e00ff */
[----:B------:R-:W-:-:S04]  /*16a60*/  ULEA UR7, UR5, UR4, 0x3 ;  /* 0x0000000405077291 */ /* 0x000fc8000f8e183f */
[----:B------:R-:W-:-:S08]  /*16a70*/  SHF.L.U32 R0, R0, 0x1f, RZ ;  /* 0x0000001f00007819 */ /* 0x000fd000000006ff */
.L_x_532:
[----:B0-----:R-:W-:-:S04]  /*16a80*/  IMAD.U32 R3, RZ, RZ, UR7 ;  /* 0x00000007ff037e24 */ /* 0x001fc8000f8e00ff */
        /* <DEDUP_REMOVED lines=9> */
[----:B0-----:R-:W-:Y:S01]  /*16b20*/  MOV R0, UR6 ;  /* 0x0000000600007c02 */ /* 0x001fe20008000f00 */
[----:B------:R-:W-:-:S03]  /*16b30*/  ULEA UR5, UR5, UR4, 0x3 ;  /* 0x0000000405057291 */ /* 0x000fc6000f8e183f */
[----:B------:R-:W-:-:S09]  /*16b40*/  SHF.L.U32 R0, R0, 0x1f, RZ ;  /* 0x0000001f00007819 */ /* 0x000fd200000006ff */
.L_x_533:
[----:B0-----:R-:W-:-:S04]  /*16b50*/  IMAD.U32 R3, RZ, RZ, UR5 ;  /* 0x00000005ff037e24 */ /* 0x001fc8000f8e00ff */
[----:B------:R0:W1:Y:S03]  /*16b60*/  SYNCS.PHASECHK.TRANS64.TRYWAIT P0, [R3+URZ], R0 ;  /* 0x00000000030075a7 */ /* 0x000066000800017f */
[----:B-1----:R-:W-:Y:S05]  /*16b70*/  @!P0 NANOSLEEP.SYNCS 0x989680 ;  /* 0x009896800000895d */ /* 0x002fea0003900000 */
[----:B------:R-:W1:Y:S02]  /*16b80*/  @!P0 SYNCS.PHASECHK.TRANS64 P0, [R3+URZ], R0 ;  /* 0x00000000030085a7 */ /* 0x000e64000800007f */
[----:B-1----:R-:W-:Y:S05]  /*16b90*/  @P0 EXIT ;  /* 0x000000000000094d */ /* 0x002fea0003800000 */
[----:B------:R-:W-:Y:S05]  /*16ba0*/  BRA `(.L_x_533) ;  /* 0xfffffffc00e87947 */ /* 0x000fea000383ffff */
.L_x_534:
[----:B------:R-:W-:-:S00]  /*16bb0*/  BRA `(.L_x_534) ;  /* 0xfffffffc00fc7947 */ /* 0x000fc0000383ffff */
[----:B------:R-:W-:-:S00]  /*16bc0*/  NOP ;  /* 0x0000000000007918 */ /* 0x000fc00000000000 */
        /* <DEDUP_REMOVED lines=11> */
.L_x_535:


//--------------------- .nv.shared._ZN7cutlass13device_kernelINS_4conv6kernel13ConvUniversalINS1_16ConvProblemShapeILNS1_8OperatorE0ELi2EEENS1_10collective14CollectiveConvINS1_46MainloopSm90TmaGmmaWarpSpecializedImplicitGemmILS5_0ELi4ELi2EN4cute5tupleIJNSA_1CILi1EEESD_SD_EEENS1_36KernelImplicitTmaWarpSpecializedSm90ELi1EEENSB_IJNSC_ILi256EEENSC_ILi128EEENSB_IJNSC_ILi64EEEEEEEEENS_6half_tESM_NSA_8TiledMMAINSA_8MMA_AtomIJNSA_4SM904GMMA26MMA_64x128x16_F32F16F16_SSILNSQ_5MajorE0ELSS_0ELNSQ_7ScaleInE1ELST_1EEEEEENSA_6LayoutISE_NSB_IJNSC_ILi0EEESX_SX_EEEEENSB_IJNSA_10UnderscoreES10_S10_EEEEENS7_6detail26Sm90ImplicitGemmTileTraitsINSA_20SM90_TMA_LOAD_IM2COLENSA_14ComposedLayoutINSA_7SwizzleILi3ELi4ELi3EEENSA_18smem_ptr_flag_bitsILi16EEENSW_INSB_IJNSB_IJNSC_ILi8EEENSC_ILi32EEEEEENSB_IJSJ_SD_EEENSB_IJSD_NSC_ILi4EEEEEEEEENSB_IJNSB_IJSJ_NSC_ILi512EEEEEENSB_IJSD_SX_EEENSB_IJSX_NSC_ILi16384EEEEEEEEEEEEEvEENS14_INSA_13SM90_TMA_LOADENS16_IS18_S1A_NSW_INSB_IJNSB_IJS1B_NSC_ILi16EEEEEES1E_S1G_EEENSB_IJS1J_S1K_NSB_IJSX_NSC_ILi8192EEEEEEEEEEEEEvEEEENS_8epilogue10collective6detail29Sm90TmaWarpSpecializedAdapterINS23_15DefaultEpilogueISM_NSB_IJNSB_IJlllEEESD_SX_EEES28_NS22_6thread17LinearCombinationISM_Li1EffLNS29_9ScaleType4KindE0ELNS_15FloatRoundStyleE2ESM_EENS_4gemm15EpilogueDefaultEEEEEvvEEEEvNT_6ParamsE --------------------------
	.section	.nv.shared._ZN7cutlass13device_kernelINS_4conv6kernel13ConvUniversalINS1_16ConvProblemShapeILNS1_8OperatorE0ELi2EEENS1_10collective14CollectiveConvINS1_46MainloopSm90TmaGmmaWarpSpecializedImplicitGemmILS5_0ELi4ELi2EN4cute5tupleIJNSA_1CILi1EEESD_SD_EEENS1_36KernelImplicitTmaWarpSpecializedSm90ELi1EEENSB_IJNSC_ILi256EEENSC_ILi128EEENSB_IJNSC_ILi64EEEEEEEEENS_6half_tESM_NSA_8TiledMMAINSA_8MMA_AtomIJNSA_4SM904GMMA26MMA_64x128x16_F32F16F16_SSILNSQ_5MajorE0ELSS_0ELNSQ_7ScaleInE1ELST_1EEEEEENSA_6LayoutISE_NSB_IJNSC_ILi0EEESX_SX_EEEEENSB_IJNSA_10UnderscoreES10_S10_EEEEENS7_6detail26Sm90ImplicitGemmTileTraitsINSA_20SM90_TMA_LOAD_IM2COLENSA_14ComposedLayoutINSA_7SwizzleILi3ELi4ELi3EEENSA_18smem_ptr_flag_bitsILi16EEENSW_INSB_IJNSB_IJNSC_ILi8EEENSC_ILi32EEEEEENSB_IJSJ_SD_EEENSB_IJSD_NSC_ILi4EEEEEEEEENSB_IJNSB_IJSJ_NSC_ILi512EEEEEENSB_IJSD_SX_EEENSB_IJSX_NSC_ILi16384EEEEEEEEEEEEEvEENS14_INSA_13SM90_TMA_LOADENS16_IS18_S1A_NSW_INSB_IJNSB_IJS1B_NSC_ILi16EEEEEES1E_S1G_EEENSB_IJS1J_S1K_NSB_IJSX_NSC_ILi8192EEEEEEEEEEEEEvEEEENS_8epilogue10collective6detail29Sm90TmaWarpSpecializedAdapterINS23_15DefaultEpilogueISM_NSB_IJNSB_IJlllEEESD_SX_EEES28_NS22_6thread17LinearCombinationISM_Li1EffLNS29_9ScaleType4KindE0ELNS_15FloatRoundStyleE2ESM_EENS_4gemm15EpilogueDefaultEEEEEvvEEEEvNT_6ParamsE,"aw",@nobits
	.sectionflags	@""
	.align	16
	.zero		1024


//--------------------- .nv.shared.reserved.0     --------------------------
	.section	.nv.shared.reserved.0,"aw",@nobits
	.weak		__nv_reservedSMEM_offset_0_alias
	.size		__nv_reservedSMEM_offset_0_alias, 0, 0
	.other		__nv_reservedSMEM_offset_0_alias,@"STO_CUDA_RESERVED_SHARED STV_DEFAULT"
__nv_reservedSMEM_offset_0_alias:
	.zero		0


//--------------------- .nv.global                --------------------------
	.section	.nv.global,"aw",@nobits
.nv.global:
	.type		_ZN39_INTERNAL_375fe7c8_4_k_cu_dfeea8be_37604cute1_E,@object
	.size		_ZN39_INTERNAL_375fe7c8_4_k_cu_dfeea8be_37604cute1_E,(_ZN39_INTERNAL_375fe7c8_4_k_cu_dfeea8be_37604cuda3std3__45__cpo6cbeginE - _ZN39_INTERNAL_375fe7c8_4_k_cu_dfeea8be_37604cute1_E)
_ZN39_INTERNAL_375fe7c8_4_k_cu_dfeea8be_37604cute1_E:
	.zero		1
	.type		_ZN39_INTERNAL_375fe7c8_4_k_cu_dfeea8be_37604cuda3std3__45__cpo6cbeginE,@object
	.size		_ZN39_INTERNAL_375fe7c8_4_k_cu_dfeea8be_37604cuda3std3__45__cpo6cbeginE,(_ZN39_INTERNAL_375fe7c8_4_k_cu_dfeea8be_37604cuda3std3__48in_placeE - _ZN39_INTERNAL_375fe7c8_4_k_cu_dfeea8be_37604cuda3std3__45__cpo6cbeginE)
_ZN39_INTERNAL_375fe7c8_4_k_cu_dfeea8be_37604cuda3std3__45__cpo6cbeginE:
	.zero		1
	.type		_ZN39_INTERNAL_375fe7c8_4_k_cu_dfeea8be_37604cuda3std3__48in_placeE,@object
	.size		_ZN39_INTERNAL_375fe7c8_4_k_cu_dfeea8be_37604cuda3std3__48in_placeE,(_ZN39_INTERNAL_375fe7c8_4_k_cu_dfeea8be_37604cuda3std6ranges3__45__cpo9iter_moveE - _ZN39_INTERNAL_375fe7c8_4_k_cu_dfeea8be_37604cuda3std3__48in_placeE)
_ZN39_INTERNAL_375fe7c8_4_k_cu_dfeea8be_37604cuda3std3__48in_placeE:
	.zero		1
	.type		_ZN39_INTERNAL_375fe7c8_4_k_cu_dfeea8be_37604cuda3std6ranges3__45__cpo9iter_moveE,@object
	.size		_ZN39_INTERNAL_375fe7c8_4_k_cu_dfeea8be_37604cuda3std6ranges3__45__cpo9iter_moveE,(_ZN39_INTERNAL_375fe7c8_4_k_cu_dfeea8be_37604cuda3std3__45__cpo5beginE - _ZN39_INTERNAL_375fe7c8_4_k_cu_dfeea8be_37604cuda3std6ranges3__45__cpo9iter_moveE)
_ZN39_INTERNAL_375fe7c8_4_k_cu_dfeea8be_37604cuda3std6ranges3__45__cpo9iter_moveE:
	.zero		1
	.type		_ZN39_INTERNAL_375fe7c8_4_k_cu_dfeea8be_37604cuda3std3__45__cpo5beginE,@object
	.size		_ZN39_INTERNAL_375fe7c8_4_k_cu_dfeea8be_37604cuda3std3__45__cpo5beginE,(_ZN39_INTERNAL_375fe7c8_4_k_cu_dfeea8be_37604cuda3std3__441_GLOBAL__N__375fe7c8_4_k_cu_dfeea8be_37606ignoreE - _ZN39_INTERNAL_375fe7c8_4_k_cu_dfeea8be_37604cuda3std3__45__cpo5beginE)
_ZN39_INTERNAL_375fe7c8_4_k_cu_dfeea8be_37604cuda3std3__45__cpo5beginE:
	.zero		1
	.type		_ZN39_INTERNAL_375fe7c8_4_k_cu_dfeea8be_37604cuda3std3__441_GLOBAL__N__375fe7c8_4_k_cu_dfeea8be_37606ignoreE,@object
	.size		_ZN39_INTERNAL_375fe7c8_4_k_cu_dfeea8be_37604cuda3std3__441_GLOBAL__N__375fe7c8_4_k_cu_dfeea8be_37606ignoreE,(_ZN39_INTERNAL_375fe7c8_4_k_cu_dfeea8be_37604cute7productE - _ZN39_INTERNAL_375fe7c8_4_k_cu_dfeea8be_37604cuda3std3__441_GLOBAL__N__375fe7c8_4_k_cu_dfeea8be_37606ignoreE)
_ZN39_INTERNAL_375fe7c8_4_k_cu_dfeea8be_37604cuda3std3__441_GLOBAL__N__375fe7c8_4_k_cu_dfeea8be_37606ignoreE:
	.zero		1
	.type		_ZN39_INTERNAL_375fe7c8_4_k_cu_dfeea8be_37604cute7productE,@object
	.size		_ZN39_INTERNAL_375fe7c8_4_k_cu_dfeea8be_37604cute7productE,(_ZN39_INTERNAL_375fe7c8_4_k_cu_dfeea8be_37604cuda3std3__45__cpo3endE - _ZN39_INTERNAL_375fe7c8_4_k_cu_dfeea8be_37604cute7productE)
_ZN39_INTERNAL_375fe7c8_4_k_cu_dfeea8be_37604cute7productE:
	.zero		1
	.type		_ZN39_INTERNAL_375fe7c8_4_k_cu_dfeea8be_37604cuda3std3__45__cpo3endE,@object
	.size		_ZN39_INTERNAL_375fe7c8_4_k_cu_dfeea8be_37604cuda3std3__45__cpo3endE,(_ZN39_INTERNAL_375fe7c8_4_k_cu_dfeea8be_37604cuda3std3__419piecewise_constructE - _ZN39_INTERNAL_375fe7c8_4_k_cu_dfeea8be_37604cuda3std3__45__cpo3endE)
_ZN39_INTERNAL_375fe7c8_4_k_cu_dfeea8be_37604cuda3std3__45__cpo3endE:
	.zero		1
	.type		_ZN39_INTERNAL_375fe7c8_4_k_cu_dfeea8be_37604cuda3std3__419piecewise_constructE,@object
	.size		_ZN39_INTERNAL_375fe7c8_4_k_cu_dfeea8be_37604cuda3std3__419piecewise_constructE,(_ZN39_INTERNAL_375fe7c8_4_k_cu_dfeea8be_37604cuda3std3__45__cpo4cendE - _ZN39_INTERNAL_375fe7c8_4_k_cu_dfeea8be_37604cuda3std3__419piecewise_constructE)
_ZN39_INTERNAL_375fe7c8_4_k_cu_dfeea8be_37604cuda3std3__419piecewise_constructE:
	.zero		1
	.type		_ZN39_INTERNAL_375fe7c8_4_k_cu_dfeea8be_37604cuda3std3__45__cpo4cendE,@object
	.size		_ZN39_INTERNAL_375fe7c8_4_k_cu_dfeea8be_37604cuda3std3__45__cpo4cendE,(_ZN39_INTERNAL_375fe7c8_4_k_cu_dfeea8be_37604cuda3std6ranges3__45__cpo4swapE - _ZN39_INTERNAL_375fe7c8_4_k_cu_dfeea8be_37604cuda3std3__45__cpo4cendE)
_ZN39_INTERNAL_375fe7c8_4_k_cu_dfeea8be_37604cuda3std3__45__cpo4cendE:
	.zero		1
	.type		_ZN39_INTERNAL_375fe7c8_4_k_cu_dfeea8be_37604cuda3std6ranges3__45__cpo4swapE,@object
	.size		_ZN39_INTERNAL_375fe7c8_4_k_cu_dfeea8be_37604cuda3std6ranges3__45__cpo4swapE,(.L_7 - _ZN39_INTERNAL_375fe7c8_4_k_cu_dfeea8be_37604cuda3std6ranges3__45__cpo4swapE)
_ZN39_INTERNAL_375fe7c8_4_k_cu_dfeea8be_37604cuda3std6ranges3__45__cpo4swapE:
	.zero		1
.L_7:


//--------------------- .nv.constant0._ZN7cutlass13device_kernelINS_4conv6kernel13ConvUniversalINS1_16ConvProblemShapeILNS1_8OperatorE0ELi2EEENS1_10collective14CollectiveConvINS1_46MainloopSm90TmaGmmaWarpSpecializedImplicitGemmILS5_0ELi4ELi2EN4cute5tupleIJNSA_1CILi1EEESD_SD_EEENS1_36KernelImplicitTmaWarpSpecializedSm90ELi1EEENSB_IJNSC_ILi256EEENSC_ILi128EEENSB_IJNSC_ILi64EEEEEEEEENS_6half_tESM_NSA_8TiledMMAINSA_8MMA_AtomIJNSA_4SM904GMMA26MMA_64x128x16_F32F16F16_SSILNSQ_5MajorE0ELSS_0ELNSQ_7ScaleInE1ELST_1EEEEEENSA_6LayoutISE_NSB_IJNSC_ILi0EEESX_SX_EEEEENSB_IJNSA_10UnderscoreES10_S10_EEEEENS7_6detail26Sm90ImplicitGemmTileTraitsINSA_20SM90_TMA_LOAD_IM2COLENSA_14ComposedLayoutINSA_7SwizzleILi3ELi4ELi3EEENSA_18smem_ptr_flag_bitsILi16EEENSW_INSB_IJNSB_IJNSC_ILi8EEENSC_ILi32EEEEEENSB_IJSJ_SD_EEENSB_IJSD_NSC_ILi4EEEEEEEEENSB_IJNSB_IJSJ_NSC_ILi512EEEEEENSB_IJSD_SX_EEENSB_IJSX_NSC_ILi16384EEEEEEEEEEEEEvEENS14_INSA_13SM90_TMA_LOADENS16_IS18_S1A_NSW_INSB_IJNSB_IJS1B_NSC_ILi16EEEEEES1E_S1G_EEENSB_IJS1J_S1K_NSB_IJSX_NSC_ILi8192EEEEEEEEEEEEEvEEEENS_8epilogue10collective6detail29Sm90TmaWarpSpecializedAdapterINS23_15DefaultEpilogueISM_NSB_IJNSB_IJlllEEESD_SX_EEES28_NS22_6thread17LinearCombinationISM_Li1EffLNS29_9ScaleType4KindE0ELNS_15FloatRoundStyleE2ESM_EENS_4gemm15EpilogueDefaultEEEEEvvEEEEvNT_6ParamsE --------------------------
	.section	.nv.constant0._ZN7cutlass13device_kernelINS_4conv6kernel13ConvUniversalINS1_16ConvProblemShapeILNS1_8OperatorE0ELi2EEENS1_10collective14CollectiveConvINS1_46MainloopSm90TmaGmmaWarpSpecializedImplicitGemmILS5_0ELi4ELi2EN4cute5tupleIJNSA_1CILi1EEESD_SD_EEENS1_36KernelImplicitTmaWarpSpecializedSm90ELi1EEENSB_IJNSC_ILi256EEENSC_ILi128EEENSB_IJNSC_ILi64EEEEEEEEENS_6half_tESM_NSA_8TiledMMAINSA_8MMA_AtomIJNSA_4SM904GMMA26MMA_64x128x16_F32F16F16_SSILNSQ_5MajorE0ELSS_0ELNSQ_7ScaleInE1ELST_1EEEEEENSA_6LayoutISE_NSB_IJNSC_ILi0EEESX_SX_EEEEENSB_IJNSA_10UnderscoreES10_S10_EEEEENS7_6detail26Sm90ImplicitGemmTileTraitsINSA_20SM90_TMA_LOAD_IM2COLENSA_14ComposedLayoutINSA_7SwizzleILi3ELi4ELi3EEENSA_18smem_ptr_flag_bitsILi16EEENSW_INSB_IJNSB_IJNSC_ILi8EEENSC_ILi32EEEEEENSB_IJSJ_SD_EEENSB_IJSD_NSC_ILi4EEEEEEEEENSB_IJNSB_IJSJ_NSC_ILi512EEEEEENSB_IJSD_SX_EEENSB_IJSX_NSC_ILi16384EEEEEEEEEEEEEvEENS14_INSA_13SM90_TMA_LOADENS16_IS18_S1A_NSW_INSB_IJNSB_IJS1B_NSC_ILi16EEEEEES1E_S1G_EEENSB_IJS1J_S1K_NSB_IJSX_NSC_ILi8192EEEEEEEEEEEEEvEEEENS_8epilogue10collective6detail29Sm90TmaWarpSpecializedAdapterINS23_15DefaultEpilogueISM_NSB_IJNSB_IJlllEEESD_SX_EEES28_NS22_6thread17LinearCombinationISM_Li1EffLNS29_9ScaleType4KindE0ELNS_15FloatRoundStyleE2ESM_EENS_4gemm15EpilogueDefaultEEEEEvvEEEEvNT_6ParamsE,"a",@progbits
	.sectionflags	@""
	.align	4
.nv.constant0._ZN7cutlass13device_kernelINS_4conv6kernel13ConvUniversalINS1_16ConvProblemShapeILNS1_8OperatorE0ELi2EEENS1_10collective14CollectiveConvINS1_46MainloopSm90TmaGmmaWarpSpecializedImplicitGemmILS5_0ELi4ELi2EN4cute5tupleIJNSA_1CILi1EEESD_SD_EEENS1_36KernelImplicitTmaWarpSpecializedSm90ELi1EEENSB_IJNSC_ILi256EEENSC_ILi128EEENSB_IJNSC_ILi64EEEEEEEEENS_6half_tESM_NSA_8TiledMMAINSA_8MMA_AtomIJNSA_4SM904GMMA26MMA_64x128x16_F32F16F16_SSILNSQ_5MajorE0ELSS_0ELNSQ_7ScaleInE1ELST_1EEEEEENSA_6LayoutISE_NSB_IJNSC_ILi0EEESX_SX_EEEEENSB_IJNSA_10UnderscoreES10_S10_EEEEENS7_6detail26Sm90ImplicitGemmTileTraitsINSA_20SM90_TMA_LOAD_IM2COLENSA_14ComposedLayoutINSA_7SwizzleILi3ELi4ELi3EEENSA_18smem_ptr_flag_bitsILi16EEENSW_INSB_IJNSB_IJNSC_ILi8EEENSC_ILi32EEEEEENSB_IJSJ_SD_EEENSB_IJSD_NSC_ILi4EEEEEEEEENSB_IJNSB_IJSJ_NSC_ILi512EEEEEENSB_IJSD_SX_EEENSB_IJSX_NSC_ILi16384EEEEEEEEEEEEEvEENS14_INSA_13SM90_TMA_LOADENS16_IS18_S1A_NSW_INSB_IJNSB_IJS1B_NSC_ILi16EEEEEES1E_S1G_EEENSB_IJS1J_S1K_NSB_IJSX_NSC_ILi8192EEEEEEEEEEEEEvEEEENS_8epilogue10collective6detail29Sm90TmaWarpSpecializedAdapterINS23_15DefaultEpilogueISM_NSB_IJNSB_IJlllEEESD_SX_EEES28_NS22_6thread17LinearCombinationISM_Li1EffLNS29_9ScaleType4KindE0ELNS_15FloatRoundStyleE2ESM_EENS_4gemm15EpilogueDefaultEEEEEvvEEEEvNT_6ParamsE:
	.zero		1536


//--------------------- SYMBOLS --------------------------

	.type		.nv.reservedSmem.offset0,@object
	.size		.nv.reservedSmem.offset0,0x4
